//
// Generated by NVIDIA NVVM Compiler
//
// Compiler Build ID: CL-36424714
// Cuda compilation tools, release 13.0, V13.0.88
// Based on NVVM 20.0.0
//

.version 9.0
.target sm_100
.address_size 64

	// .globl	_Z3cnniiiiiiiiiiiPfS_S_

.visible .entry _Z3cnniiiiiiiiiiiPfS_S_(
	.param .u32 _Z3cnniiiiiiiiiiiPfS_S__param_0,
	.param .u32 _Z3cnniiiiiiiiiiiPfS_S__param_1,
	.param .u32 _Z3cnniiiiiiiiiiiPfS_S__param_2,
	.param .u32 _Z3cnniiiiiiiiiiiPfS_S__param_3,
	.param .u32 _Z3cnniiiiiiiiiiiPfS_S__param_4,
	.param .u32 _Z3cnniiiiiiiiiiiPfS_S__param_5,
	.param .u32 _Z3cnniiiiiiiiiiiPfS_S__param_6,
	.param .u32 _Z3cnniiiiiiiiiiiPfS_S__param_7,
	.param .u32 _Z3cnniiiiiiiiiiiPfS_S__param_8,
	.param .u32 _Z3cnniiiiiiiiiiiPfS_S__param_9,
	.param .u32 _Z3cnniiiiiiiiiiiPfS_S__param_10,
	.param .u64 .ptr .align 1 _Z3cnniiiiiiiiiiiPfS_S__param_11,
	.param .u64 .ptr .align 1 _Z3cnniiiiiiiiiiiPfS_S__param_12,
	.param .u64 .ptr .align 1 _Z3cnniiiiiiiiiiiPfS_S__param_13
)
{
	.reg .pred 	%p<23>;
	.reg .b32 	%r<146>;
	.reg .b32 	%f<123>;
	.reg .b64 	%rd<134>;

	ld.param.u32 	%r45, [_Z3cnniiiiiiiiiiiPfS_S__param_0];
	ld.param.u32 	%r35, [_Z3cnniiiiiiiiiiiPfS_S__param_1];
	ld.param.u32 	%r36, [_Z3cnniiiiiiiiiiiPfS_S__param_2];
	ld.param.u32 	%r38, [_Z3cnniiiiiiiiiiiPfS_S__param_4];
	ld.param.u32 	%r39, [_Z3cnniiiiiiiiiiiPfS_S__param_5];
	ld.param.u32 	%r40, [_Z3cnniiiiiiiiiiiPfS_S__param_6];
	ld.param.u32 	%r42, [_Z3cnniiiiiiiiiiiPfS_S__param_8];
	ld.param.u32 	%r46, [_Z3cnniiiiiiiiiiiPfS_S__param_9];
	ld.param.u32 	%r47, [_Z3cnniiiiiiiiiiiPfS_S__param_10];
	ld.param.u64 	%rd4, [_Z3cnniiiiiiiiiiiPfS_S__param_11];
	ld.param.u64 	%rd5, [_Z3cnniiiiiiiiiiiPfS_S__param_12];
	cvta.to.global.u64 	%rd1, %rd5;
	cvta.to.global.u64 	%rd2, %rd4;
	mov.u32 	%r1, %ctaid.x;
	mov.u32 	%r2, %ctaid.z;
	mov.u32 	%r48, %ctaid.y;
	shr.s32 	%r49, %r46, 31;
	shr.u32 	%r50, %r49, 29;
	add.s32 	%r51, %r46, %r50;
	shr.s32 	%r52, %r51, 3;
	add.s32 	%r53, %r52, 1;
	div.u32 	%r54, %r48, %r53;
	shl.b32 	%r55, %r54, 3;
	mov.u32 	%r56, %tid.y;
	add.s32 	%r57, %r55, %r56;
	mad.lo.s32 	%r58, %r54, %r52, %r54;
	sub.s32 	%r59, %r48, %r58;
	shl.b32 	%r60, %r59, 3;
	mov.u32 	%r61, %tid.x;
	add.s32 	%r62, %r60, %r61;
	setp.ge.s32 	%p1, %r1, %r45;
	setp.ge.s32 	%p2, %r2, %r36;
	or.pred  	%p3, %p1, %p2;
	setp.ge.s32 	%p4, %r57, %r46;
	or.pred  	%p5, %p3, %p4;
	setp.ge.s32 	%p6, %r62, %r47;
	or.pred  	%p7, %p5, %p6;
	mov.f32 	%f121, 0f00000000;
	@%p7 bra 	$L__BB0_21;
	setp.eq.s32 	%p8, %r35, 0;
	@%p8 bra 	$L__BB0_20;
	setp.eq.s32 	%p9, %r39, 0;
	setp.eq.s32 	%p10, %r40, 0;
	or.pred  	%p11, %p9, %p10;
	@%p11 bra 	$L__BB0_20;
	and.b32  	%r5, %r40, 15;
	and.b32  	%r6, %r40, 7;
	and.b32  	%r7, %r40, -16;
	and.b32  	%r8, %r40, 3;
	neg.s32 	%r9, %r7;
	mul.lo.s32 	%r10, %r62, %r42;
	mul.lo.s32 	%r11, %r35, %r2;
	mul.lo.s32 	%r12, %r35, %r1;
	mov.f32 	%f121, 0f00000000;
	mov.b32 	%r138, 0;
$L__BB0_4:
	ld.param.u32 	%r137, [_Z3cnniiiiiiiiiiiPfS_S__param_7];
	ld.param.u32 	%r136, [_Z3cnniiiiiiiiiiiPfS_S__param_3];
	add.s32 	%r65, %r138, %r12;
	mul.lo.s32 	%r66, %r65, %r136;
	mad.lo.s32 	%r14, %r57, %r137, %r66;
	add.s32 	%r67, %r138, %r11;
	mul.lo.s32 	%r15, %r67, %r39;
	mov.b32 	%r139, 0;
$L__BB0_5:
	setp.lt.u32 	%p12, %r40, 16;
	add.s32 	%r69, %r139, %r14;
	mad.lo.s32 	%r17, %r69, %r38, %r10;
	add.s32 	%r70, %r15, %r139;
	mul.lo.s32 	%r18, %r70, %r40;
	mov.b32 	%r144, 0;
	@%p12 bra 	$L__BB0_8;
	add.s32 	%r140, %r18, 7;
	mov.b32 	%r142, 0;
	mov.u32 	%r141, %r9;
$L__BB0_7:
	.pragma "nounroll";
	add.s32 	%r72, %r17, %r142;
	mul.wide.u32 	%rd6, %r72, 4;
	add.s64 	%rd7, %rd2, %rd6;
	ld.global.f32 	%f22, [%rd7];
	add.s32 	%r73, %r140, -7;
	mul.wide.u32 	%rd8, %r73, 4;
	add.s64 	%rd9, %rd1, %rd8;
	ld.global.f32 	%f23, [%rd9];
	fma.rn.f32 	%f24, %f22, %f23, %f121;
	add.s32 	%r74, %r72, 1;
	mul.wide.u32 	%rd10, %r74, 4;
	add.s64 	%rd11, %rd2, %rd10;
	ld.global.f32 	%f25, [%rd11];
	add.s32 	%r75, %r140, -6;
	mul.wide.u32 	%rd12, %r75, 4;
	add.s64 	%rd13, %rd1, %rd12;
	ld.global.f32 	%f26, [%rd13];
	fma.rn.f32 	%f27, %f25, %f26, %f24;
	add.s32 	%r76, %r72, 2;
	mul.wide.u32 	%rd14, %r76, 4;
	add.s64 	%rd15, %rd2, %rd14;
	ld.global.f32 	%f28, [%rd15];
	add.s32 	%r77, %r140, -5;
	mul.wide.u32 	%rd16, %r77, 4;
	add.s64 	%rd17, %rd1, %rd16;
	ld.global.f32 	%f29, [%rd17];
	fma.rn.f32 	%f30, %f28, %f29, %f27;
	add.s32 	%r78, %r72, 3;
	mul.wide.u32 	%rd18, %r78, 4;
	add.s64 	%rd19, %rd2, %rd18;
	ld.global.f32 	%f31, [%rd19];
	add.s32 	%r79, %r140, -4;
	mul.wide.u32 	%rd20, %r79, 4;
	add.s64 	%rd21, %rd1, %rd20;
	ld.global.f32 	%f32, [%rd21];
	fma.rn.f32 	%f33, %f31, %f32, %f30;
	add.s32 	%r80, %r72, 4;
	mul.wide.u32 	%rd22, %r80, 4;
	add.s64 	%rd23, %rd2, %rd22;
	ld.global.f32 	%f34, [%rd23];
	add.s32 	%r81, %r140, -3;
	mul.wide.u32 	%rd24, %r81, 4;
	add.s64 	%rd25, %rd1, %rd24;
	ld.global.f32 	%f35, [%rd25];
	fma.rn.f32 	%f36, %f34, %f35, %f33;
	add.s32 	%r82, %r72, 5;
	mul.wide.u32 	%rd26, %r82, 4;
	add.s64 	%rd27, %rd2, %rd26;
	ld.global.f32 	%f37, [%rd27];
	add.s32 	%r83, %r140, -2;
	mul.wide.u32 	%rd28, %r83, 4;
	add.s64 	%rd29, %rd1, %rd28;
	ld.global.f32 	%f38, [%rd29];
	fma.rn.f32 	%f39, %f37, %f38, %f36;
	add.s32 	%r84, %r72, 6;
	mul.wide.u32 	%rd30, %r84, 4;
	add.s64 	%rd31, %rd2, %rd30;
	ld.global.f32 	%f40, [%rd31];
	add.s32 	%r85, %r140, -1;
	mul.wide.u32 	%rd32, %r85, 4;
	add.s64 	%rd33, %rd1, %rd32;
	ld.global.f32 	%f41, [%rd33];
	fma.rn.f32 	%f42, %f40, %f41, %f39;
	add.s32 	%r86, %r72, 7;
	mul.wide.u32 	%rd34, %r86, 4;
	add.s64 	%rd35, %rd2, %rd34;
	ld.global.f32 	%f43, [%rd35];
	add.s32 	%r87, %r140, 8;
	mul.wide.u32 	%rd36, %r140, 4;
	add.s64 	%rd37, %rd1, %rd36;
	ld.global.f32 	%f44, [%rd37];
	fma.rn.f32 	%f45, %f43, %f44, %f42;
	add.s32 	%r88, %r72, 8;
	mul.wide.u32 	%rd38, %r88, 4;
	add.s64 	%rd39, %rd2, %rd38;
	ld.global.f32 	%f46, [%rd39];
	add.s32 	%r89, %r140, 1;
	mul.wide.u32 	%rd40, %r89, 4;
	add.s64 	%rd41, %rd1, %rd40;
	ld.global.f32 	%f47, [%rd41];
	fma.rn.f32 	%f48, %f46, %f47, %f45;
	add.s32 	%r90, %r72, 9;
	mul.wide.u32 	%rd42, %r90, 4;
	add.s64 	%rd43, %rd2, %rd42;
	ld.global.f32 	%f49, [%rd43];
	add.s32 	%r91, %r140, 2;
	mul.wide.u32 	%rd44, %r91, 4;
	add.s64 	%rd45, %rd1, %rd44;
	ld.global.f32 	%f50, [%rd45];
	fma.rn.f32 	%f51, %f49, %f50, %f48;
	add.s32 	%r92, %r72, 10;
	mul.wide.u32 	%rd46, %r92, 4;
	add.s64 	%rd47, %rd2, %rd46;
	ld.global.f32 	%f52, [%rd47];
	add.s32 	%r93, %r140, 3;
	mul.wide.u32 	%rd48, %r93, 4;
	add.s64 	%rd49, %rd1, %rd48;
	ld.global.f32 	%f53, [%rd49];
	fma.rn.f32 	%f54, %f52, %f53, %f51;
	add.s32 	%r94, %r72, 11;
	mul.wide.u32 	%rd50, %r94, 4;
	add.s64 	%rd51, %rd2, %rd50;
	ld.global.f32 	%f55, [%rd51];
	add.s32 	%r95, %r140, 4;
	mul.wide.u32 	%rd52, %r95, 4;
	add.s64 	%rd53, %rd1, %rd52;
	ld.global.f32 	%f56, [%rd53];
	fma.rn.f32 	%f57, %f55, %f56, %f54;
	add.s32 	%r96, %r72, 12;
	mul.wide.u32 	%rd54, %r96, 4;
	add.s64 	%rd55, %rd2, %rd54;
	ld.global.f32 	%f58, [%rd55];
	add.s32 	%r97, %r140, 5;
	mul.wide.u32 	%rd56, %r97, 4;
	add.s64 	%rd57, %rd1, %rd56;
	ld.global.f32 	%f59, [%rd57];
	fma.rn.f32 	%f60, %f58, %f59, %f57;
	add.s32 	%r98, %r72, 13;
	mul.wide.u32 	%rd58, %r98, 4;
	add.s64 	%rd59, %rd2, %rd58;
	ld.global.f32 	%f61, [%rd59];
	add.s32 	%r99, %r140, 6;
	mul.wide.u32 	%rd60, %r99, 4;
	add.s64 	%rd61, %rd1, %rd60;
	ld.global.f32 	%f62, [%rd61];
	fma.rn.f32 	%f63, %f61, %f62, %f60;
	add.s32 	%r100, %r72, 14;
	mul.wide.u32 	%rd62, %r100, 4;
	add.s64 	%rd63, %rd2, %rd62;
	ld.global.f32 	%f64, [%rd63];
	add.s32 	%r101, %r140, 7;
	mul.wide.u32 	%rd64, %r101, 4;
	add.s64 	%rd65, %rd1, %rd64;
	ld.global.f32 	%f65, [%rd65];
	fma.rn.f32 	%f66, %f64, %f65, %f63;
	add.s32 	%r102, %r72, 15;
	mul.wide.u32 	%rd66, %r102, 4;
	add.s64 	%rd67, %rd2, %rd66;
	ld.global.f32 	%f67, [%rd67];
	mul.wide.u32 	%rd68, %r87, 4;
	add.s64 	%rd69, %rd1, %rd68;
	ld.global.f32 	%f68, [%rd69];
	fma.rn.f32 	%f121, %f67, %f68, %f66;
	add.s32 	%r142, %r142, 16;
	add.s32 	%r141, %r141, 16;
	add.s32 	%r140, %r140, 16;
	setp.ne.s32 	%p13, %r141, 0;
	mov.u32 	%r144, %r7;
	@%p13 bra 	$L__BB0_7;
$L__BB0_8:
	setp.eq.s32 	%p14, %r5, 0;
	@%p14 bra 	$L__BB0_18;
	add.s32 	%r103, %r5, -1;
	setp.lt.u32 	%p15, %r103, 7;
	@%p15 bra 	$L__BB0_11;
	add.s32 	%r104, %r17, %r144;
	mul.wide.u32 	%rd70, %r104, 4;
	add.s64 	%rd71, %rd2, %rd70;
	ld.global.f32 	%f70, [%rd71];
	add.s32 	%r105, %r144, %r18;
	mul.wide.u32 	%rd72, %r105, 4;
	add.s64 	%rd73, %rd1, %rd72;
	ld.global.f32 	%f71, [%rd73];
	fma.rn.f32 	%f72, %f70, %f71, %f121;
	add.s32 	%r106, %r104, 1;
	mul.wide.u32 	%rd74, %r106, 4;
	add.s64 	%rd75, %rd2, %rd74;
	ld.global.f32 	%f73, [%rd75];
	add.s32 	%r107, %r105, 1;
	mul.wide.u32 	%rd76, %r107, 4;
	add.s64 	%rd77, %rd1, %rd76;
	ld.global.f32 	%f74, [%rd77];
	fma.rn.f32 	%f75, %f73, %f74, %f72;
	add.s32 	%r108, %r104, 2;
	mul.wide.u32 	%rd78, %r108, 4;
	add.s64 	%rd79, %rd2, %rd78;
	ld.global.f32 	%f76, [%rd79];
	add.s32 	%r109, %r105, 2;
	mul.wide.u32 	%rd80, %r109, 4;
	add.s64 	%rd81, %rd1, %rd80;
	ld.global.f32 	%f77, [%rd81];
	fma.rn.f32 	%f78, %f76, %f77, %f75;
	add.s32 	%r110, %r104, 3;
	mul.wide.u32 	%rd82, %r110, 4;
	add.s64 	%rd83, %rd2, %rd82;
	ld.global.f32 	%f79, [%rd83];
	add.s32 	%r111, %r105, 3;
	mul.wide.u32 	%rd84, %r111, 4;
	add.s64 	%rd85, %rd1, %rd84;
	ld.global.f32 	%f80, [%rd85];
	fma.rn.f32 	%f81, %f79, %f80, %f78;
	add.s32 	%r112, %r104, 4;
	mul.wide.u32 	%rd86, %r112, 4;
	add.s64 	%rd87, %rd2, %rd86;
	ld.global.f32 	%f82, [%rd87];
	add.s32 	%r113, %r105, 4;
	mul.wide.u32 	%rd88, %r113, 4;
	add.s64 	%rd89, %rd1, %rd88;
	ld.global.f32 	%f83, [%rd89];
	fma.rn.f32 	%f84, %f82, %f83, %f81;
	add.s32 	%r114, %r104, 5;
	mul.wide.u32 	%rd90, %r114, 4;
	add.s64 	%rd91, %rd2, %rd90;
	ld.global.f32 	%f85, [%rd91];
	add.s32 	%r115, %r105, 5;
	mul.wide.u32 	%rd92, %r115, 4;
	add.s64 	%rd93, %rd1, %rd92;
	ld.global.f32 	%f86, [%rd93];
	fma.rn.f32 	%f87, %f85, %f86, %f84;
	add.s32 	%r116, %r104, 6;
	mul.wide.u32 	%rd94, %r116, 4;
	add.s64 	%rd95, %rd2, %rd94;
	ld.global.f32 	%f88, [%rd95];
	add.s32 	%r117, %r105, 6;
	mul.wide.u32 	%rd96, %r117, 4;
	add.s64 	%rd97, %rd1, %rd96;
	ld.global.f32 	%f89, [%rd97];
	fma.rn.f32 	%f90, %f88, %f89, %f87;
	add.s32 	%r118, %r104, 7;
	mul.wide.u32 	%rd98, %r118, 4;
	add.s64 	%rd99, %rd2, %rd98;
	ld.global.f32 	%f91, [%rd99];
	add.s32 	%r119, %r105, 7;
	mul.wide.u32 	%rd100, %r119, 4;
	add.s64 	%rd101, %rd1, %rd100;
	ld.global.f32 	%f92, [%rd101];
	fma.rn.f32 	%f121, %f91, %f92, %f90;
	add.s32 	%r144, %r144, 8;
$L__BB0_11:
	setp.eq.s32 	%p16, %r6, 0;
	@%p16 bra 	$L__BB0_18;
	add.s32 	%r120, %r6, -1;
	setp.lt.u32 	%p17, %r120, 3;
	@%p17 bra 	$L__BB0_14;
	add.s32 	%r121, %r17, %r144;
	mul.wide.u32 	%rd102, %r121, 4;
	add.s64 	%rd103, %rd2, %rd102;
	ld.global.f32 	%f94, [%rd103];
	add.s32 	%r122, %r144, %r18;
	mul.wide.u32 	%rd104, %r122, 4;
	add.s64 	%rd105, %rd1, %rd104;
	ld.global.f32 	%f95, [%rd105];
	fma.rn.f32 	%f96, %f94, %f95, %f121;
	add.s32 	%r123, %r121, 1;
	mul.wide.u32 	%rd106, %r123, 4;
	add.s64 	%rd107, %rd2, %rd106;
	ld.global.f32 	%f97, [%rd107];
	add.s32 	%r124, %r122, 1;
	mul.wide.u32 	%rd108, %r124, 4;
	add.s64 	%rd109, %rd1, %rd108;
	ld.global.f32 	%f98, [%rd109];
	fma.rn.f32 	%f99, %f97, %f98, %f96;
	add.s32 	%r125, %r121, 2;
	mul.wide.u32 	%rd110, %r125, 4;
	add.s64 	%rd111, %rd2, %rd110;
	ld.global.f32 	%f100, [%rd111];
	add.s32 	%r126, %r122, 2;
	mul.wide.u32 	%rd112, %r126, 4;
	add.s64 	%rd113, %rd1, %rd112;
	ld.global.f32 	%f101, [%rd113];
	fma.rn.f32 	%f102, %f100, %f101, %f99;
	add.s32 	%r127, %r121, 3;
	mul.wide.u32 	%rd114, %r127, 4;
	add.s64 	%rd115, %rd2, %rd114;
	ld.global.f32 	%f103, [%rd115];
	add.s32 	%r128, %r122, 3;
	mul.wide.u32 	%rd116, %r128, 4;
	add.s64 	%rd117, %rd1, %rd116;
	ld.global.f32 	%f104, [%rd117];
	fma.rn.f32 	%f121, %f103, %f104, %f102;
	add.s32 	%r144, %r144, 4;
$L__BB0_14:
	setp.eq.s32 	%p18, %r8, 0;
	@%p18 bra 	$L__BB0_18;
	setp.eq.s32 	%p19, %r8, 1;
	add.s32 	%r31, %r17, %r144;
	mul.wide.u32 	%rd118, %r31, 4;
	add.s64 	%rd119, %rd2, %rd118;
	ld.global.f32 	%f105, [%rd119];
	add.s32 	%r32, %r144, %r18;
	mul.wide.u32 	%rd120, %r32, 4;
	add.s64 	%rd121, %rd1, %rd120;
	ld.global.f32 	%f106, [%rd121];
	fma.rn.f32 	%f121, %f105, %f106, %f121;
	@%p19 bra 	$L__BB0_18;
	setp.eq.s32 	%p20, %r8, 2;
	add.s32 	%r129, %r31, 1;
	mul.wide.u32 	%rd122, %r129, 4;
	add.s64 	%rd123, %rd2, %rd122;
	ld.global.f32 	%f107, [%rd123];
	add.s32 	%r130, %r32, 1;
	mul.wide.u32 	%rd124, %r130, 4;
	add.s64 	%rd125, %rd1, %rd124;
	ld.global.f32 	%f108, [%rd125];
	fma.rn.f32 	%f121, %f107, %f108, %f121;
	@%p20 bra 	$L__BB0_18;
	add.s32 	%r131, %r31, 2;
	mul.wide.u32 	%rd126, %r131, 4;
	add.s64 	%rd127, %rd2, %rd126;
	ld.global.f32 	%f109, [%rd127];
	add.s32 	%r132, %r32, 2;
	mul.wide.u32 	%rd128, %r132, 4;
	add.s64 	%rd129, %rd1, %rd128;
	ld.global.f32 	%f110, [%rd129];
	fma.rn.f32 	%f121, %f109, %f110, %f121;
$L__BB0_18:
	add.s32 	%r139, %r139, 1;
	setp.ne.s32 	%p21, %r139, %r39;
	@%p21 bra 	$L__BB0_5;
	add.s32 	%r138, %r138, 1;
	setp.ne.s32 	%p22, %r138, %r35;
	@%p22 bra 	$L__BB0_4;
$L__BB0_20:
	ld.param.u64 	%rd133, [_Z3cnniiiiiiiiiiiPfS_S__param_13];
	mad.lo.s32 	%r133, %r36, %r1, %r2;
	mad.lo.s32 	%r134, %r133, %r46, %r57;
	mad.lo.s32 	%r135, %r134, %r47, %r62;
	cvta.to.global.u64 	%rd130, %rd133;
	mul.wide.u32 	%rd131, %r135, 4;
	add.s64 	%rd132, %rd130, %rd131;
	st.global.f32 	[%rd132], %f121;
$L__BB0_21:
	ret;

}


// ===== COMPILED SASS (sm_100) =====

	.target	sm_100

	.elftype	@"ET_EXEC"


//--------------------- .note.nv.tkinfo           --------------------------
	.section	.note.nv.tkinfo,"",@"SHT_NOTE"
	.sectionflags	@"SHF_NOTE_NV_TKINFO"
	.tkinfo
        /*0018*/ 	.word	0x00000002
        /*0030*/ 	.string	""
        /*0030*/ 	.string	"ptxas"
        /*0030*/ 	.string	"Cuda compilation tools, release 13.0, V13.0.88"
        /*0030*/ 	.string	"Build cuda_13.0.r13.0/compiler.36424714_0"
        /*0030*/ 	.string	"-arch sm_100 -m 64 "



//--------------------- .note.nv.cuinfo           --------------------------
	.section	.note.nv.cuinfo,"",@"SHT_NOTE"
	.sectionflags	@"SHF_NOTE_NV_CUINFO"
        /*0018*/ 	.short	0x0002
        /*001a*/ 	.short	0x0064
        /*001c*/ 	.short	0x0082
	.zero		2


//--------------------- .nv.info                  --------------------------
	.section	.nv.info,"",@"SHT_CUDA_INFO"
	.align	4


	//----- nvinfo : EIATTR_REGCOUNT
	.align		4
        /*0000*/ 	.byte	0x04, 0x2f
        /*0002*/ 	.short	(.L_1 - .L_0)
	.align		4
.L_0:
        /*0004*/ 	.word	index@(_Z3cnniiiiiiiiiiiPfS_S_)
        /*0008*/ 	.word	0x00000030


	//----- nvinfo : EIATTR_FRAME_SIZE
	.align		4
.L_1:
        /*000c*/ 	.byte	0x04, 0x11
        /*000e*/ 	.short	(.L_3 - .L_2)
	.align		4
.L_2:
        /*0010*/ 	.word	index@(_Z3cnniiiiiiiiiiiPfS_S_)
        /*0014*/ 	.word	0x00000000


	//----- nvinfo : EIATTR_MIN_STACK_SIZE
	.align		4
.L_3:
        /*0018*/ 	.byte	0x04, 0x12
        /*001a*/ 	.short	(.L_5 - .L_4)
	.align		4
.L_4:
        /*001c*/ 	.word	index@(_Z3cnniiiiiiiiiiiPfS_S_)
        /*0020*/ 	.word	0x00000000
.L_5:


//--------------------- .nv.compat                --------------------------
	.section	.nv.compat,"",@"SHT_CUDA_COMPAT_INFO"
	.align	4
        /*0000*/ 	.byte	0x02, 0x09, 0x00, 0x00, 0x02, 0x02, 0x01, 0x00, 0x02, 0x05, 0x05, 0x00, 0x03, 0x07, 0x01, 0x01
        /*0010*/ 	.byte	0x02, 0x03, 0x00, 0x00, 0x02, 0x06, 0x01, 0x00, 0x04, 0x0b, 0x08, 0x00, 0x09, 0x00, 0x00, 0x00
        /*0020*/ 	.byte	0x00, 0x00, 0x00, 0x00


//--------------------- .nv.info._Z3cnniiiiiiiiiiiPfS_S_ --------------------------
	.section	.nv.info._Z3cnniiiiiiiiiiiPfS_S_,"",@"SHT_CUDA_INFO"
	.sectionflags	@""
	.align	4


	//----- nvinfo : EIATTR_CUDA_API_VERSION
	.align		4
        /*0000*/ 	.byte	0x04, 0x37
        /*0002*/ 	.short	(.L_7 - .L_6)
.L_6:
        /*0004*/ 	.word	0x00000082


	//----- nvinfo : EIATTR_KPARAM_INFO
	.align		4
.L_7:
        /*0008*/ 	.byte	0x04, 0x17
        /*000a*/ 	.short	(.L_9 - .L_8)
.L_8:
        /*000c*/ 	.word	0x00000000
        /*0010*/ 	.short	0x000d
        /*0012*/ 	.short	0x0040
        /*0014*/ 	.byte	0x00, 0xf5, 0x21, 0x00


	//----- nvinfo : EIATTR_KPARAM_INFO
	.align		4
.L_9:
        /*0018*/ 	.byte	0x04, 0x17
        /*001a*/ 	.short	(.L_11 - .L_10)
.L_10:
        /*001c*/ 	.word	0x00000000
        /*0020*/ 	.short	0x000c
        /*0022*/ 	.short	0x0038
        /*0024*/ 	.byte	0x00, 0xf5, 0x21, 0x00


	//----- nvinfo : EIATTR_KPARAM_INFO
	.align		4
.L_11:
        /*0028*/ 	.byte	0x04, 0x17
        /*002a*/ 	.short	(.L_13 - .L_12)
.L_12:
        /*002c*/ 	.word	0x00000000
        /*0030*/ 	.short	0x000b
        /*0032*/ 	.short	0x0030
        /*0034*/ 	.byte	0x00, 0xf5, 0x21, 0x00


	//----- nvinfo : EIATTR_KPARAM_INFO
	.align		4
.L_13:
        /*0038*/ 	.byte	0x04, 0x17
        /*003a*/ 	.short	(.L_15 - .L_14)
.L_14:
        /*003c*/ 	.word	0x00000000
        /*0040*/ 	.short	0x000a
        /*0042*/ 	.short	0x0028
        /*0044*/ 	.byte	0x00, 0xf0, 0x11, 0x00


	//----- nvinfo : EIATTR_KPARAM_INFO
	.align		4
.L_15:
        /*0048*/ 	.byte	0x04, 0x17
        /*004a*/ 	.short	(.L_17 - .L_16)
.L_16:
        /*004c*/ 	.word	0x00000000
        /*0050*/ 	.short	0x0009
        /*0052*/ 	.short	0x0024
        /*0054*/ 	.byte	0x00, 0xf0, 0x11, 0x00


	//----- nvinfo : EIATTR_KPARAM_INFO
	.align		4
.L_17:
        /*0058*/ 	.byte	0x04, 0x17
        /*005a*/ 	.short	(.L_19 - .L_18)
.L_18:
        /*005c*/ 	.word	0x00000000
        /*0060*/ 	.short	0x0008
        /*0062*/ 	.short	0x0020
        /*0064*/ 	.byte	0x00, 0xf0, 0x11, 0x00


	//----- nvinfo : EIATTR_KPARAM_INFO
	.align		4
.L_19:
        /*0068*/ 	.byte	0x04, 0x17
        /*006a*/ 	.short	(.L_21 - .L_20)
.L_20:
        /*006c*/ 	.word	0x00000000
        /*0070*/ 	.short	0x0007
        /*0072*/ 	.short	0x001c
        /*0074*/ 	.byte	0x00, 0xf0, 0x11, 0x00


	//----- nvinfo : EIATTR_KPARAM_INFO
	.align		4
.L_21:
        /*0078*/ 	.byte	0x04, 0x17
        /*007a*/ 	.short	(.L_23 - .L_22)
.L_22:
        /*007c*/ 	.word	0x00000000
        /*0080*/ 	.short	0x0006
        /*0082*/ 	.short	0x0018
        /*0084*/ 	.byte	0x00, 0xf0, 0x11, 0x00


	//----- nvinfo : EIATTR_KPARAM_INFO
	.align		4
.L_23:
        /*0088*/ 	.byte	0x04, 0x17
        /*008a*/ 	.short	(.L_25 - .L_24)
.L_24:
        /*008c*/ 	.word	0x00000000
        /*0090*/ 	.short	0x0005
        /*0092*/ 	.short	0x0014
        /*0094*/ 	.byte	0x00, 0xf0, 0x11, 0x00


	//----- nvinfo : EIATTR_KPARAM_INFO
	.align		4
.L_25:
        /*0098*/ 	.byte	0x04, 0x17
        /*009a*/ 	.short	(.L_27 - .L_26)
.L_26:
        /*009c*/ 	.word	0x00000000
        /*00a0*/ 	.short	0x0004
        /*00a2*/ 	.short	0x0010
        /*00a4*/ 	.byte	0x00, 0xf0, 0x11, 0x00


	//----- nvinfo : EIATTR_KPARAM_INFO
	.align		4
.L_27:
        /*00a8*/ 	.byte	0x04, 0x17
        /*00aa*/ 	.short	(.L_29 - .L_28)
.L_28:
        /*00ac*/ 	.word	0x00000000
        /*00b0*/ 	.short	0x0003
        /*00b2*/ 	.short	0x000c
        /*00b4*/ 	.byte	0x00, 0xf0, 0x11, 0x00


	//----- nvinfo : EIATTR_KPARAM_INFO
	.align		4
.L_29:
        /*00b8*/ 	.byte	0x04, 0x17
        /*00ba*/ 	.short	(.L_31 - .L_30)
.L_30:
        /*00bc*/ 	.word	0x00000000
        /*00c0*/ 	.short	0x0002
        /*00c2*/ 	.short	0x0008
        /*00c4*/ 	.byte	0x00, 0xf0, 0x11, 0x00


	//----- nvinfo : EIATTR_KPARAM_INFO
	.align		4
.L_31:
        /*00c8*/ 	.byte	0x04, 0x17
        /*00ca*/ 	.short	(.L_33 - .L_32)
.L_32:
        /*00cc*/ 	.word	0x00000000
        /*00d0*/ 	.short	0x0001
        /*00d2*/ 	.short	0x0004
        /*00d4*/ 	.byte	0x00, 0xf0, 0x11, 0x00


	//----- nvinfo : EIATTR_KPARAM_INFO
	.align		4
.L_33:
        /*00d8*/ 	.byte	0x04, 0x17
        /*00da*/ 	.short	(.L_35 - .L_34)
.L_34:
        /*00dc*/ 	.word	0x00000000
        /*00e0*/ 	.short	0x0000
        /*00e2*/ 	.short	0x0000
        /*00e4*/ 	.byte	0x00, 0xf0, 0x11, 0x00


	//----- nvinfo : EIATTR_SPARSE_MMA_MASK
	.align		4
.L_35:
        /*00e8*/ 	.byte	0x03, 0x50
        /*00ea*/ 	.short	0x0000


	//----- nvinfo : EIATTR_MAXREG_COUNT
	.align		4
        /*00ec*/ 	.byte	0x03, 0x1b
        /*00ee*/ 	.short	0x00ff


	//----- nvinfo : EIATTR_MERCURY_ISA_VERSION
	.align		4
        /*00f0*/ 	.byte	0x03, 0x5f
        /*00f2*/ 	.short	0x0101


	//----- nvinfo : EIATTR_VRC_CTA_INIT_COUNT
	.align		4
        /*00f4*/ 	.byte	0x02, 0x4a
	.zero		1
	.zero		1


	//----- nvinfo : EIATTR_EXIT_INSTR_OFFSETS
	.align		4
        /*00f8*/ 	.byte	0x04, 0x1c
        /*00fa*/ 	.short	(.L_37 - .L_36)


	//   ....[0]....
.L_36:
        /*00fc*/ 	.word	0x00000280


	//   ....[1]....
        /*0100*/ 	.word	0x00001530


	//----- nvinfo : EIATTR_CBANK_PARAM_SIZE
	.align		4
.L_37:
        /*0104*/ 	.byte	0x03, 0x19
        /*0106*/ 	.short	0x0048


	//----- nvinfo : EIATTR_PARAM_CBANK
	.align		4
        /*0108*/ 	.byte	0x04, 0x0a
        /*010a*/ 	.short	(.L_39 - .L_38)
	.align		4
.L_38:
        /*010c*/ 	.word	index@(.nv.constant0._Z3cnniiiiiiiiiiiPfS_S_)
        /*0110*/ 	.short	0x0380
        /*0112*/ 	.short	0x0048


	//----- nvinfo : EIATTR_SW_WAR
	.align		4
.L_39:
        /*0114*/ 	.byte	0x04, 0x36
        /*0116*/ 	.short	(.L_41 - .L_40)
.L_40:
        /*0118*/ 	.word	0x00000008
.L_41:


//--------------------- .nv.callgraph             --------------------------
	.section	.nv.callgraph,"",@"SHT_CUDA_CALLGRAPH"
	.align	4
	.sectionentsize	8
	.align		4
        /*0000*/ 	.word	0x00000000
	.align		4
        /*0004*/ 	.word	0xffffffff
	.align		4
        /*0008*/ 	.word	0x00000000
	.align		4
        /*000c*/ 	.word	0xfffffffe
	.align		4
        /*0010*/ 	.word	0x00000000
	.align		4
        /*0014*/ 	.word	0xfffffffd
	.align		4
        /*0018*/ 	.word	0x00000000
	.align		4
        /*001c*/ 	.word	0xfffffffc


//--------------------- .text._Z3cnniiiiiiiiiiiPfS_S_ --------------------------
	.section	.text._Z3cnniiiiiiiiiiiPfS_S_,"ax",@progbits
	.align	128
        .global         _Z3cnniiiiiiiiiiiPfS_S_
        .type           _Z3cnniiiiiiiiiiiPfS_S_,@function
        .size           _Z3cnniiiiiiiiiiiPfS_S_,(.L_x_9 - _Z3cnniiiiiiiiiiiPfS_S_)
        .other          _Z3cnniiiiiiiiiiiPfS_S_,@"STO_CUDA_ENTRY STV_DEFAULT"
_Z3cnniiiiiiiiiiiPfS_S_:
.text._Z3cnniiiiiiiiiiiPfS_S_:
[----:B------:R-:W-:Y:S08]  /*0000*/  LDC R1, c[0x0][0x37c] ;  /* 0x0000df00ff017b82 */ /* 0x000ff00000000800 */
[----:B------:R-:W0:Y:S01]  /*0010*/  LDC R7, c[0x0][0x3a4] ;  /* 0x0000e900ff077b82 */ /* 0x000e220000000800 */
[----:B------:R-:W1:Y:S01]  /*0020*/  S2R R6, SR_TID.Y ;  /* 0x0000000000067919 */ /* 0x000e620000002200 */
[----:B------:R-:W2:Y:S06]  /*0030*/  LDCU UR7, c[0x0][0x3a8] ;  /* 0x00007500ff0777ac */ /* 0x000eac0008000800 */
[----:B------:R-:W3:Y:S08]  /*0040*/  S2UR UR4, SR_CTAID.Y ;  /* 0x00000000000479c3 */ /* 0x000ef00000002600 */
[----:B------:R-:W4:Y:S01]  /*0050*/  S2UR UR6, SR_CTAID.Z ;  /* 0x00000000000679c3 */ /* 0x000f220000002700 */
[----:B0-----:R-:W-:-:S07]  /*0060*/  SHF.R.S32.HI R0, RZ, 0x1f, R7 ;  /* 0x0000001fff007819 */ /* 0x001fce0000011407 */
[----:B------:R-:W0:Y:S01]  /*0070*/  S2UR UR5, SR_CTAID.X ;  /* 0x00000000000579c3 */ /* 0x000e220000002500 */
[----:B------:R-:W-:-:S04]  /*0080*/  LEA.HI R0, R0, R7, RZ, 0x3 ;  /* 0x0000000700007211 */ /* 0x000fc800078f18ff */
[----:B------:R-:W-:-:S03]  /*0090*/  SHF.R.S32.HI R0, RZ, 0x3, R0 ;  /* 0x00000003ff007819 */ /* 0x000fc60000011400 */
[----:B------:R-:W0:Y:S01]  /*00a0*/  LDC R8, c[0x0][0x380] ;  /* 0x0000e000ff087b82 */ /* 0x000e220000000800 */
[----:B------:R-:W-:-:S04]  /*00b0*/  IADD3 R4, PT, PT, R0, 0x1, RZ ;  /* 0x0000000100047810 */ /* 0x000fc80007ffe0ff */
[----:B------:R-:W5:Y:S01]  /*00c0*/  I2F.U32.RP R5, R4 ;  /* 0x0000000400057306 */ /* 0x000f620000209000 */
[----:B------:R-:W-:Y:S02]  /*00d0*/  IADD3 R9, PT, PT, RZ, -R4, RZ ;  /* 0x80000004ff097210 */ /* 0x000fe40007ffe0ff */
[----:B------:R-:W-:-:S05]  /*00e0*/  ISETP.NE.U32.AND P2, PT, R4, RZ, PT ;  /* 0x000000ff0400720c */ /* 0x000fca0003f45070 */
[----:B-----5:R-:W5:Y:S02]  /*00f0*/  MUFU.RCP R5, R5 ;  /* 0x0000000500057308 */ /* 0x020f640000001000 */
[----:B-----5:R-:W-:-:S06]  /*0100*/  IADD3 R2, PT, PT, R5, 0xffffffe, RZ ;  /* 0x0ffffffe05027810 */ /* 0x020fcc0007ffe0ff */
[----:B------:R5:W2:Y:S02]  /*0110*/  F2I.FTZ.U32.TRUNC.NTZ R3, R2 ;  /* 0x0000000200037305 */ /* 0x000aa4000021f000 */
[----:B-----5:R-:W-:Y:S02]  /*0120*/  HFMA2 R2, -RZ, RZ, 0, 0 ;  /* 0x00000000ff027431 */ /* 0x020fe400000001ff */
[----:B--2---:R-:W-:-:S04]  /*0130*/  IMAD R9, R9, R3, RZ ;  /* 0x0000000309097224 */ /* 0x004fc800078e02ff */
[----:B------:R-:W-:Y:S02]  /*0140*/  IMAD.HI.U32 R3, R3, R9, R2 ;  /* 0x0000000903037227 */ /* 0x000fe400078e0002 */
[----:B------:R-:W4:Y:S04]  /*0150*/  LDC R2, c[0x0][0x388] ;  /* 0x0000e200ff027b82 */ /* 0x000f280000000800 */
[----:B---3--:R-:W-:-:S05]  /*0160*/  IMAD.HI.U32 R3, R3, UR4, RZ ;  /* 0x0000000403037c27 */ /* 0x008fca000f8e00ff */
[----:B------:R-:W-:-:S05]  /*0170*/  IADD3 R9, PT, PT, -R3, RZ, RZ ;  /* 0x000000ff03097210 */ /* 0x000fca0007ffe1ff */
[----:B------:R-:W-:-:S05]  /*0180*/  IMAD R5, R4, R9, UR4 ;  /* 0x0000000404057e24 */ /* 0x000fca000f8e0209 */
[----:B------:R-:W-:-:S13]  /*0190*/  ISETP.GE.U32.AND P0, PT, R5, R4, PT ;  /* 0x000000040500720c */ /* 0x000fda0003f06070 */
[----:B------:R-:W-:Y:S02]  /*01a0*/  @P0 IADD3 R5, PT, PT, -R4, R5, RZ ;  /* 0x0000000504050210 */ /* 0x000fe40007ffe1ff */
[----:B------:R-:W-:Y:S02]  /*01b0*/  @P0 IADD3 R3, PT, PT, R3, 0x1, RZ ;  /* 0x0000000103030810 */ /* 0x000fe40007ffe0ff */
[----:B------:R-:W-:Y:S02]  /*01c0*/  ISETP.GE.U32.AND P1, PT, R5, R4, PT ;  /* 0x000000040500720c */ /* 0x000fe40003f26070 */
[----:B------:R-:W2:Y:S01]  /*01d0*/  S2R R5, SR_TID.X ;  /* 0x0000000000057919 */ /* 0x000ea20000002100 */
[----:B----4-:R-:W-:-:S04]  /*01e0*/  ISETP.LE.AND P0, PT, R2, UR6, PT ;  /* 0x0000000602007c0c */ /* 0x010fc8000bf03270 */
[----:B0-----:R-:W-:-:S06]  /*01f0*/  ISETP.LE.OR P0, PT, R8, UR5, P0 ;  /* 0x0000000508007c0c */ /* 0x001fcc0008703670 */
[----:B------:R-:W-:Y:S02]  /*0200*/  @P1 IADD3 R3, PT, PT, R3, 0x1, RZ ;  /* 0x0000000103031810 */ /* 0x000fe40007ffe0ff */
[----:B------:R-:W-:-:S05]  /*0210*/  @!P2 LOP3.LUT R3, RZ, R4, RZ, 0x33, !PT ;  /* 0x00000004ff03a212 */ /* 0x000fca00078e33ff */
[----:B------:R-:W-:Y:S01]  /*0220*/  IMAD R2, R0, R3, R3 ;  /* 0x0000000300027224 */ /* 0x000fe200078e0203 */
[----:B-1----:R-:W-:-:S04]  /*0230*/  LEA R0, R3, R6, 0x3 ;  /* 0x0000000603007211 */ /* 0x002fc800078e18ff */
[----:B------:R-:W-:Y:S02]  /*0240*/  IADD3 R2, PT, PT, -R2, UR4, RZ ;  /* 0x0000000402027c10 */ /* 0x000fe4000fffe1ff */
[----:B------:R-:W-:Y:S02]  /*0250*/  ISETP.GE.OR P0, PT, R0, R7, P0 ;  /* 0x000000070000720c */ /* 0x000fe40000706670 */
[----:B--2---:R-:W-:-:S04]  /*0260*/  LEA R2, R2, R5, 0x3 ;  /* 0x0000000502027211 */ /* 0x004fc800078e18ff */
[----:B------:R-:W-:-:S13]  /*0270*/  ISETP.GE.OR P0, PT, R2, UR7, P0 ;  /* 0x0000000702007c0c */ /* 0x000fda0008706670 */
[----:B------:R-:W-:Y:S05]  /*0280*/  @P0 EXIT ;  /* 0x000000000000094d */ /* 0x000fea0003800000 */
[----:B------:R-:W0:Y:S01]  /*0290*/  LDC R7, c[0x0][0x398] ;  /* 0x0000e600ff077b82 */ /* 0x000e220000000800 */
[----:B------:R-:W1:Y:S01]  /*02a0*/  LDCU UR4, c[0x0][0x384] ;  /* 0x00007080ff0477ac */ /* 0x000e620008000800 */
[----:B------:R-:W-:Y:S01]  /*02b0*/  MOV R28, RZ ;  /* 0x000000ff001c7202 */ /* 0x000fe20000000f00 */
[----:B------:R-:W2:Y:S05]  /*02c0*/  LDCU.64 UR8, c[0x0][0x358] ;  /* 0x00006b00ff0877ac */ /* 0x000eaa0008000a00 */
[----:B------:R-:W3:Y:S01]  /*02d0*/  LDC R3, c[0x0][0x394] ;  /* 0x0000e500ff037b82 */ /* 0x000ee20000000800 */
[----:B0-----:R-:W-:-:S04]  /*02e0*/  ISETP.NE.AND P0, PT, R7, RZ, PT ;  /* 0x000000ff0700720c */ /* 0x001fc80003f05270 */
[----:B---3--:R-:W-:-:S04]  /*02f0*/  ISETP.EQ.OR P0, PT, R3, RZ, !P0 ;  /* 0x000000ff0300720c */ /* 0x008fc80004702670 */
[----:B-1----:R-:W-:-:S13]  /*0300*/  ISETP.EQ.OR P0, PT, RZ, UR4, P0 ;  /* 0x00000004ff007c0c */ /* 0x002fda0008702670 */
[----:B--2---:R-:W-:Y:S05]  /*0310*/  @P0 BRA `(.L_x_0) ;  /* 0x0000001000600947 */ /* 0x004fea0003800000 */
[----:B------:R-:W0:Y:S01]  /*0320*/  LDCU UR4, c[0x0][0x3a0] ;  /* 0x00007400ff0477ac */ /* 0x000e220008000800 */
[----:B------:R-:W-:Y:S01]  /*0330*/  HFMA2 R8, -RZ, RZ, 0, 0 ;  /* 0x00000000ff087431 */ /* 0x000fe200000001ff */
[C---:B------:R-:W-:Y:S02]  /*0340*/  LOP3.LUT R4, R7.reuse, 0xf, RZ, 0xc0, !PT ;  /* 0x0000000f07047812 */ /* 0x040fe400078ec0ff */
[C---:B------:R-:W-:Y:S02]  /*0350*/  LOP3.LUT R5, R7.reuse, 0x7, RZ, 0xc0, !PT ;  /* 0x0000000707057812 */ /* 0x040fe400078ec0ff */
[C---:B------:R-:W-:Y:S02]  /*0360*/  LOP3.LUT R6, R7.reuse, 0xfffffff0, RZ, 0xc0, !PT ;  /* 0xfffffff007067812 */ /* 0x040fe400078ec0ff */
[----:B------:R-:W-:Y:S02]  /*0370*/  LOP3.LUT R7, R7, 0x3, RZ, 0xc0, !PT ;  /* 0x0000000307077812 */ /* 0x000fe400078ec0ff */
[----:B------:R-:W-:Y:S01]  /*0380*/  MOV R28, RZ ;  /* 0x000000ff001c7202 */ /* 0x000fe20000000f00 */
[----:B0-----:R-:W-:-:S07]  /*0390*/  IMAD R9, R2, UR4, RZ ;  /* 0x0000000402097c24 */ /* 0x001fce000f8e02ff */
.L_x_7:
[----:B------:R-:W0:Y:S01]  /*03a0*/  LDC R11, c[0x0][0x384] ;  /* 0x0000e100ff0b7b82 */ /* 0x000e220000000800 */
[----:B------:R-:W1:Y:S01]  /*03b0*/  LDCU UR4, c[0x0][0x38c] ;  /* 0x00007180ff0477ac */ /* 0x000e620008000800 */
[----:B------:R-:W-:Y:S01]  /*03c0*/  MOV R12, RZ ;  /* 0x000000ff000c7202 */ /* 0x000fe20000000f00 */
[----:B------:R-:W2:Y:S01]  /*03d0*/  LDCU UR7, c[0x0][0x39c] ;  /* 0x00007380ff0777ac */ /* 0x000ea20008000800 */
[C-C-:B0-----:R-:W-:Y:S02]  /*03e0*/  IMAD R3, R11.reuse, UR5, R8.reuse ;  /* 0x000000050b037c24 */ /* 0x141fe4000f8e0208 */
[----:B------:R-:W-:Y:S01]  /*03f0*/  IMAD R10, R11, UR6, R8 ;  /* 0x000000060b0a7c24 */ /* 0x000fe2000f8e0208 */
[----:B------:R-:W-:Y:S01]  /*0400*/  IADD3 R8, PT, PT, R8, 0x1, RZ ;  /* 0x0000000108087810 */ /* 0x000fe20007ffe0ff */
[----:B-1----:R-:W-:-:S03]  /*0410*/  IMAD R3, R3, UR4, RZ ;  /* 0x0000000403037c24 */ /* 0x002fc6000f8e02ff */
[----:B------:R-:W-:Y:S01]  /*0420*/  ISETP.NE.AND P0, PT, R8, R11, PT ;  /* 0x0000000b0800720c */ /* 0x000fe20003f05270 */
[----:B--2---:R-:W-:-:S12]  /*0430*/  IMAD R11, R0, UR7, R3 ;  /* 0x00000007000b7c24 */ /* 0x004fd8000f8e0203 */
.L_x_6:
[----:B------:R-:W0:Y:S01]  /*0440*/  LDC R13, c[0x0][0x398] ;  /* 0x0000e600ff0d7b82 */ /* 0x000e220000000800 */
[----:B------:R-:W-:-:S07]  /*0450*/  IADD3 R15, PT, PT, R11, R12, RZ ;  /* 0x0000000c0b0f7210 */ /* 0x000fce0007ffe0ff */
[----:B------:R-:W1:Y:S01]  /*0460*/  LDC.64 R16, c[0x0][0x390] ;  /* 0x0000e400ff107b82 */ /* 0x000e620000000a00 */
[----:B0-----:R-:W-:Y:S01]  /*0470*/  ISETP.GE.U32.AND P2, PT, R13, 0x10, PT ;  /* 0x000000100d00780c */ /* 0x001fe20003f46070 */
[-C--:B-1----:R-:W-:Y:S01]  /*0480*/  IMAD R14, R10, R17.reuse, R12 ;  /* 0x000000110a0e7224 */ /* 0x082fe200078e020c */
[----:B------:R-:W-:Y:S01]  /*0490*/  IADD3 R12, PT, PT, R12, 0x1, RZ ;  /* 0x000000010c0c7810 */ /* 0x000fe20007ffe0ff */
[----:B------:R-:W-:Y:S01]  /*04a0*/  IMAD R15, R15, R16, R9 ;  /* 0x000000100f0f7224 */ /* 0x000fe200078e0209 */
[----:B------:R-:W-:Y:S02]  /*04b0*/  MOV R16, RZ ;  /* 0x000000ff00107202 */ /* 0x000fe40000000f00 */
[----:B------:R-:W-:-:S07]  /*04c0*/  ISETP.NE.AND P1, PT, R12, R17, PT ;  /* 0x000000110c00720c */ /* 0x000fce0003f25270 */
[----:B------:R-:W-:Y:S06]  /*04d0*/  @!P2 BRA `(.L_x_1) ;  /* 0x0000000400e8a947 */ /* 0x000fec0003800000 */
[----:B------:R-:W-:Y:S01]  /*04e0*/  IADD3 R16, PT, PT, -R6, RZ, RZ ;  /* 0x000000ff06107210 */ /* 0x000fe20007ffe1ff */
[----:B------:R-:W-:Y:S01]  /*04f0*/  IMAD R3, R14, R13, 0x7 ;  /* 0x000000070e037424 */ /* 0x000fe200078e020d */
[----:B------:R-:W-:-:S06]  /*0500*/  UMOV UR4, URZ ;  /* 0x000000ff00047c82 */ /* 0x000fcc0008000000 */
.L_x_2:
[----:B------:R-:W0:Y:S01]  /*0510*/  LDC.64 R22, c[0x0][0x3b8] ;  /* 0x0000ee00ff167b82 */ /* 0x000e220000000a00 */
[----:B------:R-:W-:Y:S02]  /*0520*/  IADD3 R33, PT, PT, R3, -0x7, RZ ;  /* 0xfffffff903217810 */ /* 0x000fe40007ffe0ff */
[----:B------:R-:W-:-:S05]  /*0530*/  IADD3 R31, PT, PT, R15, UR4, RZ ;  /* 0x000000040f1f7c10 */ /* 0x000fca000fffe0ff */
[----:B------:R-:W1:Y:S01]  /*0540*/  LDC.64 R20, c[0x0][0x3b0] ;  /* 0x0000ec00ff147b82 */ /* 0x000e620000000a00 */
[----:B------:R-:W-:Y:S02]  /*0550*/  IADD3 R37, PT, PT, R3, -0x6, RZ ;  /* 0xfffffffa03257810 */ /* 0x000fe40007ffe0ff */
[C---:B------:R-:W-:Y:S02]  /*0560*/  IADD3 R25, PT, PT, R31.reuse, 0x1, RZ ;  /* 0x000000011f197810 */ /* 0x040fe40007ffe0ff */
[----:B------:R-:W-:Y:S02]  /*0570*/  IADD3 R35, PT, PT, R31, 0x2, RZ ;  /* 0x000000021f237810 */ /* 0x000fe40007ffe0ff */
[----:B------:R-:W-:Y:S01]  /*0580*/  IADD3 R39, PT, PT, R3, -0x5, RZ ;  /* 0xfffffffb03277810 */ /* 0x000fe20007ffe0ff */
[----:B0-----:R-:W-:-:S04]  /*0590*/  IMAD.WIDE.U32 R32, R33, 0x4, R22 ;  /* 0x0000000421207825 */ /* 0x001fc800078e0016 */
[----:B-1----:R-:W-:Y:S01]  /*05a0*/  IMAD.WIDE.U32 R26, R31, 0x4, R20 ;  /* 0x000000041f1a7825 */ /* 0x002fe200078e0014 */
[----:B------:R0:W2:Y:S03]  /*05b0*/  LDG.E R29, desc[UR8][R32.64] ;  /* 0x00000008201d7981 */ /* 0x0000a6000c1e1900 */
[----:B------:R-:W-:Y:S01]  /*05c0*/  IMAD.WIDE.U32 R36, R37, 0x4, R22 ;  /* 0x0000000425247825 */ /* 0x000fe200078e0016 */
[----:B------:R1:W2:Y:S03]  /*05d0*/  LDG.E R45, desc[UR8][R26.64] ;  /* 0x000000081a2d7981 */ /* 0x0002a6000c1e1900 */
[--C-:B------:R-:W-:Y:S02]  /*05e0*/  IMAD.WIDE.U32 R24, R25, 0x4, R20.reuse ;  /* 0x0000000419187825 */ /* 0x100fe400078e0014 */
[----:B------:R-:W3:Y:S01]  /*05f0*/  LDG.E R37, desc[UR8][R36.64] ;  /* 0x0000000824257981 */ /* 0x000ee2000c1e1900 */
[----:B0-----:R-:W-:Y:S01]  /*0600*/  IADD3 R33, PT, PT, R3, -0x4, RZ ;  /* 0xfffffffc03217810 */ /* 0x001fe20007ffe0ff */
[----:B------:R-:W-:-:S02]  /*0610*/  IMAD.WIDE.U32 R34, R35, 0x4, R20 ;  /* 0x0000000423227825 */ /* 0x000fc400078e0014 */
[----:B------:R0:W3:Y:S01]  /*0620*/  LDG.E R19, desc[UR8][R24.64] ;  /* 0x0000000818137981 */ /* 0x0000e2000c1e1900 */
[----:B-1----:R-:W-:Y:S01]  /*0630*/  IADD3 R27, PT, PT, R31, 0x3, RZ ;  /* 0x000000031f1b7810 */ /* 0x002fe20007ffe0ff */
[--C-:B------:R-:W-:Y:S02]  /*0640*/  IMAD.WIDE.U32 R38, R39, 0x4, R22.reuse ;  /* 0x0000000427267825 */ /* 0x100fe400078e0016 */
[----:B------:R-:W4:Y:S02]  /*0650*/  LDG.E R35, desc[UR8][R34.64] ;  /* 0x0000000822237981 */ /* 0x000f24000c1e1900 */
[----:B------:R-:W-:Y:S02]  /*0660*/  IMAD.WIDE.U32 R32, R33, 0x4, R22 ;  /* 0x0000000421207825 */ /* 0x000fe400078e0016 */
[----:B------:R1:W4:Y:S02]  /*0670*/  LDG.E R18, desc[UR8][R38.64] ;  /* 0x0000000826127981 */ /* 0x000324000c1e1900 */
[----:B------:R-:W-:-:S02]  /*0680*/  IMAD.WIDE.U32 R26, R27, 0x4, R20 ;  /* 0x000000041b1a7825 */ /* 0x000fc400078e0014 */
[----:B------:R-:W5:Y:S04]  /*0690*/  LDG.E R33, desc[UR8][R32.64] ;  /* 0x0000000820217981 */ /* 0x000f68000c1e1900 */
[----:B------:R-:W5:Y:S01]  /*06a0*/  LDG.E R44, desc[UR8][R26.64] ;  /* 0x000000081a2c7981 */ /* 0x000f62000c1e1900 */
[----:B0-----:R-:W-:Y:S02]  /*06b0*/  IADD3 R25, PT, PT, R3, -0x3, RZ ;  /* 0xfffffffd03197810 */ /* 0x001fe40007ffe0ff */
[----:B------:R-:W-:-:S03]  /*06c0*/  IADD3 R41, PT, PT, R31, 0x4, RZ ;  /* 0x000000041f297810 */ /* 0x000fc60007ffe0ff */
[----:B------:R-:W-:-:S04]  /*06d0*/  IMAD.WIDE.U32 R24, R25, 0x4, R22 ;  /* 0x0000000419187825 */ /* 0x000fc800078e0016 */
[----:B------:R-:W-:Y:S01]  /*06e0*/  IMAD.WIDE.U32 R40, R41, 0x4, R20 ;  /* 0x0000000429287825 */ /* 0x000fe200078e0014 */
[----:B------:R0:W5:Y:S04]  /*06f0*/  LDG.E R17, desc[UR8][R24.64] ;  /* 0x0000000818117981 */ /* 0x000168000c1e1900 */
[----:B------:R-:W5:Y:S01]  /*0700*/  LDG.E R30, desc[UR8][R40.64] ;  /* 0x00000008281e7981 */ /* 0x000f62000c1e1900 */
[C---:B-1----:R-:W-:Y:S02]  /*0710*/  IADD3 R39, PT, PT, R3.reuse, -0x2, RZ ;  /* 0xfffffffe03277810 */ /* 0x042fe40007ffe0ff */
[C---:B------:R-:W-:Y:S02]  /*0720*/  IADD3 R43, PT, PT, R3.reuse, -0x1, RZ ;  /* 0xffffffff032b7810 */ /* 0x040fe40007ffe0ff */
[----:B------:R-:W-:Y:S01]  /*0730*/  IADD3 R38, PT, PT, R3, 0x1, RZ ;  /* 0x0000000103267810 */ /* 0x000fe20007ffe0ff */
[----:B0-----:R-:W-:Y:S01]  /*0740*/  IMAD.WIDE.U32 R24, R39, 0x4, R22 ;  /* 0x0000000427187825 */ /* 0x001fe200078e0016 */
[----:B------:R-:W-:-:S03]  /*0750*/  IADD3 R32, PT, PT, R3, 0x2, RZ ;  /* 0x0000000203207810 */ /* 0x000fc60007ffe0ff */
[--C-:B------:R-:W-:Y:S02]  /*0760*/  IMAD.WIDE.U32 R26, R43, 0x4, R22.reuse ;  /* 0x000000042b1a7825 */ /* 0x100fe400078e0016 */
[----:B------:R0:W5:Y:S02]  /*0770*/  LDG.E R43, desc[UR8][R24.64] ;  /* 0x00000008182b7981 */ /* 0x000164000c1e1900 */
[--C-:B------:R-:W-:Y:S02]  /*0780*/  IMAD.WIDE.U32 R38, R38, 0x4, R22.reuse ;  /* 0x0000000426267825 */ /* 0x100fe400078e0016 */
[----:B------:R1:W5:Y:S04]  /*0790*/  LDG.E R42, desc[UR8][R26.64] ;  /* 0x000000081a2a7981 */ /* 0x000368000c1e1900 */
[----:B------:R1:W5:Y:S01]  /*07a0*/  LDG.E R38, desc[UR8][R38.64] ;  /* 0x0000000826267981 */ /* 0x000362000c1e1900 */
[----:B0-----:R-:W-:Y:S01]  /*07b0*/  IMAD.WIDE.U32 R24, R32, 0x4, R22 ;  /* 0x0000000420187825 */ /* 0x001fe200078e0016 */
[----:B------:R-:W-:-:S02]  /*07c0*/  IADD3 R32, PT, PT, R3, 0x4, RZ ;  /* 0x0000000403207810 */ /* 0x000fc40007ffe0ff */
[C---:B-1----:R-:W-:Y:S02]  /*07d0*/  IADD3 R27, PT, PT, R3.reuse, 0x5, RZ ;  /* 0x00000005031b7810 */ /* 0x042fe40007ffe0ff */
[----:B------:R0:W5:Y:S01]  /*07e0*/  LDG.E R36, desc[UR8][R24.64] ;  /* 0x0000000818247981 */ /* 0x000162000c1e1900 */
[C---:B------:R-:W-:Y:S02]  /*07f0*/  IADD3 R39, PT, PT, R3.reuse, 0x6, RZ ;  /* 0x0000000603277810 */ /* 0x040fe40007ffe0ff */
[----:B------:R-:W-:Y:S01]  /*0800*/  IADD3 R34, PT, PT, R3, 0x3, RZ ;  /* 0x0000000303227810 */ /* 0x000fe20007ffe0ff */
[----:B0-----:R-:W-:-:S04]  /*0810*/  IMAD.WIDE.U32 R24, R27, 0x4, R22 ;  /* 0x000000041b187825 */ /* 0x001fc800078e0016 */
[--C-:B------:R-:W-:Y:S01]  /*0820*/  IMAD.WIDE.U32 R40, R34, 0x4, R22.reuse ;  /* 0x0000000422287825 */ /* 0x100fe200078e0016 */
[----:B------:R-:W5:Y:S04]  /*0830*/  LDG.E R27, desc[UR8][R24.64] ;  /* 0x00000008181b7981 */ /* 0x000f68000c1e1900 */
[----:B------:R0:W5:Y:S02]  /*0840*/  LDG.E R34, desc[UR8][R40.64] ;  /* 0x0000000828227981 */ /* 0x000164000c1e1900 */
[----:B0-----:R-:W-:-:S06]  /*0850*/  IMAD.WIDE.U32 R40, R3, 0x4, R22 ;  /* 0x0000000403287825 */ /* 0x001fcc00078e0016 */
[----:B------:R-:W5:Y:S01]  /*0860*/  LDG.E R40, desc[UR8][R40.64] ;  /* 0x0000000828287981 */ /* 0x000f62000c1e1900 */
[----:B--2---:R-:W-:Y:S01]  /*0870*/  FFMA R45, R45, R29, R28 ;  /* 0x0000001d2d2d7223 */ /* 0x004fe2000000001c */
[----:B------:R-:W-:-:S05]  /*0880*/  IMAD.WIDE.U32 R28, R32, 0x4, R22 ;  /* 0x00000004201c7825 */ /* 0x000fca00078e0016 */
[----:B------:R0:W2:Y:S01]  /*0890*/  LDG.E R32, desc[UR8][R28.64] ;  /* 0x000000081c207981 */ /* 0x0000a2000c1e1900 */
[----:B---3--:R-:W-:Y:S01]  /*08a0*/  FFMA R37, R19, R37, R45 ;  /* 0x0000002513257223 */ /* 0x008fe2000000002d */
[----:B------:R-:W-:Y:S01]  /*08b0*/  IADD3 R45, PT, PT, R31, 0x5, RZ ;  /* 0x000000051f2d7810 */ /* 0x000fe20007ffe0ff */
[----:B0-----:R-:W-:Y:S01]  /*08c0*/  IMAD.WIDE.U32 R28, R39, 0x4, R22 ;  /* 0x00000004271c7825 */ /* 0x001fe200078e0016 */
[----:B------:R-:W-:-:S03]  /*08d0*/  IADD3 R39, PT, PT, R3, 0x7, RZ ;  /* 0x0000000703277810 */ /* 0x000fc60007ffe0ff */
[----:B----4-:R-:W-:Y:S01]  /*08e0*/  FFMA R35, R35, R18, R37 ;  /* 0x0000001223237223 */ /* 0x010fe20000000025 */
[----:B------:R-:W-:Y:S01]  /*08f0*/  IADD3 R37, PT, PT, R31, 0x6, RZ ;  /* 0x000000061f257810 */ /* 0x000fe20007ffe0ff */
[----:B------:R0:W3:Y:S01]  /*0900*/  LDG.E R26, desc[UR8][R28.64] ;  /* 0x000000081c1a7981 */ /* 0x0000e2000c1e1900 */
[----:B------:R-:W-:Y:S01]  /*0910*/  IMAD.WIDE.U32 R24, R39, 0x4, R22 ;  /* 0x0000000427187825 */ /* 0x000fe200078e0016 */
[----:B------:R-:W-:-:S03]  /*0920*/  IADD3 R39, PT, PT, R3, 0x8, RZ ;  /* 0x0000000803277810 */ /* 0x000fc60007ffe0ff */
[----:B-----5:R-:W-:Y:S01]  /*0930*/  FFMA R33, R44, R33, R35 ;  /* 0x000000212c217223 */ /* 0x020fe20000000023 */
[----:B------:R-:W-:Y:S01]  /*0940*/  IMAD.WIDE.U32 R44, R45, 0x4, R20 ;  /* 0x000000042d2c7825 */ /* 0x000fe200078e0014 */
[----:B------:R-:W-:Y:S01]  /*0950*/  IADD3 R35, PT, PT, R31, 0x8, RZ ;  /* 0x000000081f237810 */ /* 0x000fe20007ffe0ff */
[----:B------:R1:W4:Y:S02]  /*0960*/  LDG.E R19, desc[UR8][R24.64] ;  /* 0x0000000818137981 */ /* 0x000324000c1e1900 */
[----:B------:R-:W-:Y:S01]  /*0970*/  IMAD.WIDE.U32 R22, R39, 0x4, R22 ;  /* 0x0000000427167825 */ /* 0x000fe200078e0016 */
[----:B------:R-:W-:Y:S01]  /*0980*/  IADD3 R39, PT, PT, R31, 0x7, RZ ;  /* 0x000000071f277810 */ /* 0x000fe20007ffe0ff */
[----:B------:R-:W5:Y:S02]  /*0990*/  LDG.E R44, desc[UR8][R44.64] ;  /* 0x000000082c2c7981 */ /* 0x000f64000c1e1900 */
[--C-:B0-----:R-:W-:Y:S02]  /*09a0*/  IMAD.WIDE.U32 R28, R37, 0x4, R20.reuse ;  /* 0x00000004251c7825 */ /* 0x101fe400078e0014 */
[----:B------:R0:W4:Y:S02]  /*09b0*/  LDG.E R18, desc[UR8][R22.64] ;  /* 0x0000000816127981 */ /* 0x000124000c1e1900 */
[----:B-1----:R-:W-:-:S02]  /*09c0*/  IMAD.WIDE.U32 R24, R39, 0x4, R20 ;  /* 0x0000000427187825 */ /* 0x002fc400078e0014 */
[----:B------:R1:W2:Y:S02]  /*09d0*/  LDG.E R41, desc[UR8][R28.64] ;  /* 0x000000081c297981 */ /* 0x0002a4000c1e1900 */
[----:B------:R-:W-:Y:S02]  /*09e0*/  FFMA R17, R30, R17, R33 ;  /* 0x000000111e117223 */ /* 0x000fe40000000021 */
[----:B------:R1:W3:Y:S01]  /*09f0*/  LDG.E R39, desc[UR8][R24.64] ;  /* 0x0000000818277981 */ /* 0x0002e2000c1e1900 */
[--C-:B0-----:R-:W-:Y:S01]  /*0a00*/  IMAD.WIDE.U32 R22, R35, 0x4, R20.reuse ;  /* 0x0000000423167825 */ /* 0x101fe200078e0014 */
[C---:B------:R-:W-:Y:S02]  /*0a10*/  IADD3 R35, PT, PT, R31.reuse, 0x9, RZ ;  /* 0x000000091f237810 */ /* 0x040fe40007ffe0ff */
[C---:B------:R-:W-:Y:S02]  /*0a20*/  IADD3 R30, PT, PT, R31.reuse, 0xb, RZ ;  /* 0x0000000b1f1e7810 */ /* 0x040fe40007ffe0ff */
[----:B-1----:R-:W-:Y:S01]  /*0a30*/  IADD3 R29, PT, PT, R31, 0xa, RZ ;  /* 0x0000000a1f1d7810 */ /* 0x002fe20007ffe0ff */
[----:B------:R0:W4:Y:S01]  /*0a40*/  LDG.E R37, desc[UR8][R22.64] ;  /* 0x0000000816257981 */ /* 0x000122000c1e1900 */
[----:B------:R-:W-:Y:S01]  /*0a50*/  IMAD.WIDE.U32 R24, R35, 0x4, R20 ;  /* 0x0000000423187825 */ /* 0x000fe200078e0014 */
[----:B------:R-:W-:-:S04]  /*0a60*/  IADD3 R45, PT, PT, R31, 0xc, RZ ;  /* 0x0000000c1f2d7810 */ /* 0x000fc80007ffe0ff */
[----:B------:R1:W4:Y:S01]  /*0a70*/  LDG.E R35, desc[UR8][R24.64] ;  /* 0x0000000818237981 */ /* 0x000322000c1e1900 */
[----:B0-----:R-:W-:-:S04]  /*0a80*/  IMAD.WIDE.U32 R22, R29, 0x4, R20 ;  /* 0x000000041d167825 */ /* 0x001fc800078e0014 */
[--C-:B------:R-:W-:Y:S01]  /*0a90*/  IMAD.WIDE.U32 R28, R30, 0x4, R20.reuse ;  /* 0x000000041e1c7825 */ /* 0x100fe200078e0014 */
[C---:B------:R-:W-:Y:S01]  /*0aa0*/  IADD3 R30, PT, PT, R31.reuse, 0xd, RZ ;  /* 0x0000000d1f1e7810 */ /* 0x040fe20007ffe0ff */
[----:B------:R0:W4:Y:S04]  /*0ab0*/  LDG.E R33, desc[UR8][R22.64] ;  /* 0x0000000816217981 */ /* 0x000128000c1e1900 */
[--C-:B-1----:R-:W-:Y:S01]  /*0ac0*/  IMAD.WIDE.U32 R24, R30, 0x4, R20.reuse ;  /* 0x000000041e187825 */ /* 0x102fe200078e0014 */
[----:B------:R-:W4:Y:S01]  /*0ad0*/  LDG.E R29, desc[UR8][R28.64] ;  /* 0x000000081c1d7981 */ /* 0x000f22000c1e1900 */
[----:B------:R-:W-:Y:S02]  /*0ae0*/  IADD3 R30, PT, PT, R31, 0xe, RZ ;  /* 0x0000000e1f1e7810 */ /* 0x000fe40007ffe0ff */
[----:B0-----:R-:W-:-:S02]  /*0af0*/  IMAD.WIDE.U32 R22, R45, 0x4, R20 ;  /* 0x000000042d167825 */ /* 0x001fc400078e0014 */
[----:B------:R0:W4:Y:S04]  /*0b00*/  LDG.E R25, desc[UR8][R24.64] ;  /* 0x0000000818197981 */ /* 0x000128000c1e1900 */
[----:B------:R-:W4:Y:S01]  /*0b10*/  LDG.E R45, desc[UR8][R22.64] ;  /* 0x00000008162d7981 */ /* 0x000f22000c1e1900 */
[----:B0-----:R-:W-:Y:S01]  /*0b20*/  IADD3 R24, PT, PT, R31, 0xf, RZ ;  /* 0x0000000f1f187810 */ /* 0x001fe20007ffe0ff */
[----:B------:R-:W-:-:S04]  /*0b30*/  IMAD.WIDE.U32 R30, R30, 0x4, R20 ;  /* 0x000000041e1e7825 */ /* 0x000fc800078e0014 */
[----:B------:R-:W-:Y:S02]  /*0b40*/  IMAD.WIDE.U32 R20, R24, 0x4, R20 ;  /* 0x0000000418147825 */ /* 0x000fe400078e0014 */
[----:B------:R-:W4:Y:S04]  /*0b50*/  LDG.E R30, desc[UR8][R30.64] ;  /* 0x000000081e1e7981 */ /* 0x000f28000c1e1900 */
[----:B------:R-:W4:Y:S01]  /*0b60*/  LDG.E R21, desc[UR8][R20.64] ;  /* 0x0000000814157981 */ /* 0x000f22000c1e1900 */
[----:B------:R-:W-:-:S04]  /*0b70*/  IADD3 R16, PT, PT, R16, 0x10, RZ ;  /* 0x0000001010107810 */ /* 0x000fc80007ffe0ff */
[----:B------:R-:W-:Y:S01]  /*0b80*/  ISETP.NE.AND P2, PT, R16, RZ, PT ;  /* 0x000000ff1000720c */ /* 0x000fe20003f45270 */
[----:B------:R-:W-:Y:S01]  /*0b90*/  UIADD3 UR4, UPT, UPT, UR4, 0x10, URZ ;  /* 0x0000001004047890 */ /* 0x000fe2000fffe0ff */
[----:B------:R-:W-:Y:S01]  /*0ba0*/  IADD3 R3, PT, PT, R3, 0x10, RZ ;  /* 0x0000001003037810 */ /* 0x000fe20007ffe0ff */
[----:B-----5:R-:W-:-:S04]  /*0bb0*/  FFMA R44, R44, R43, R17 ;  /* 0x0000002b2c2c7223 */ /* 0x020fc80000000011 */
[----:B--2---:R-:W-:-:S04]  /*0bc0*/  FFMA R42, R41, R42, R44 ;  /* 0x0000002a292a7223 */ /* 0x004fc8000000002c */
[----:B---3--:R-:W-:-:S04]  /*0bd0*/  FFMA R40, R39, R40, R42 ;  /* 0x0000002827287223 */ /* 0x008fc8000000002a */
[----:B----4-:R-:W-:-:S04]  /*0be0*/  FFMA R38, R37, R38, R40 ;  /* 0x0000002625267223 */ /* 0x010fc80000000028 */
[----:B------:R-:W-:-:S04]  /*0bf0*/  FFMA R36, R35, R36, R38 ;  /* 0x0000002423247223 */ /* 0x000fc80000000026 */
[----:B------:R-:W-:-:S04]  /*0c00*/  FFMA R34, R33, R34, R36 ;  /* 0x0000002221227223 */ /* 0x000fc80000000024 */
[----:B------:R-:W-:-:S04]  /*0c10*/  FFMA R32, R29, R32, R34 ;  /* 0x000000201d207223 */ /* 0x000fc80000000022 */
[----:B------:R-:W-:-:S04]  /*0c20*/  FFMA R32, R45, R27, R32 ;  /* 0x0000001b2d207223 */ /* 0x000fc80000000020 */
[----:B------:R-:W-:-:S04]  /*0c30*/  FFMA R25, R25, R26, R32 ;  /* 0x0000001a19197223 */ /* 0x000fc80000000020 */
[----:B------:R-:W-:-:S04]  /*0c40*/  FFMA R30, R30, R19, R25 ;  /* 0x000000131e1e7223 */ /* 0x000fc80000000019 */
[----:B------:R-:W-:Y:S01]  /*0c50*/  FFMA R28, R21, R18, R30 ;  /* 0x00000012151c7223 */ /* 0x000fe2000000001e */
[----:B------:R-:W-:Y:S06]  /*0c60*/  @P2 BRA `(.L_x_2) ;  /* 0xfffffff800282947 */ /* 0x000fec000383ffff */
[----:B------:R-:W-:-:S07]  /*0c70*/  MOV R16, R6 ;  /* 0x0000000600107202 */ /* 0x000fce0000000f00 */
.L_x_1:
[----:B------:R-:W-:-:S13]  /*0c80*/  ISETP.NE.AND P2, PT, R4, RZ, PT ;  /* 0x000000ff0400720c */ /* 0x000fda0003f45270 */
[----:B------:R-:W-:Y:S05]  /*0c90*/  @!P2 BRA `(.L_x_3) ;  /* 0x0000000400f8a947 */ /* 0x000fea0003800000 */
[----:B------:R-:W-:Y:S02]  /*0ca0*/  IADD3 R3, PT, PT, R4, -0x1, RZ ;  /* 0xffffffff04037810 */ /* 0x000fe40007ffe0ff */
[----:B------:R-:W-:Y:S02]  /*0cb0*/  ISETP.NE.AND P3, PT, R5, RZ, PT ;  /* 0x000000ff0500720c */ /* 0x000fe40003f65270 */
[----:B------:R-:W-:-:S13]  /*0cc0*/  ISETP.GE.U32.AND P2, PT, R3, 0x7, PT ;  /* 0x000000070300780c */ /* 0x000fda0003f46070 */
[----:B------:R-:W-:Y:S05]  /*0cd0*/  @!P2 BRA `(.L_x_4) ;  /* 0x0000000000eca947 */ /* 0x000fea0003800000 */
[----:B------:R-:W0:Y:S01]  /*0ce0*/  LDC.64 R20, c[0x0][0x3b0] ;  /* 0x0000ec00ff147b82 */ /* 0x000e220000000a00 */
[----:B------:R-:W-:Y:S01]  /*0cf0*/  IADD3 R43, PT, PT, R15, R16, RZ ;  /* 0x000000100f2b7210 */ /* 0x000fe20007ffe0ff */
[----:B------:R-:W-:-:S03]  /*0d00*/  IMAD R41, R14, R13, R16 ;  /* 0x0000000d0e297224 */ /* 0x000fc600078e0210 */
[----:B------:R-:W-:-:S03]  /*0d10*/  IADD3 R23, PT, PT, R43, 0x1, RZ ;  /* 0x000000012b177810 */ /* 0x000fc60007ffe0ff */
[----:B------:R-:W1:Y:S01]  /*0d20*/  LDC.64 R18, c[0x0][0x3b8] ;  /* 0x0000ee00ff127b82 */ /* 0x000e620000000a00 */
[----:B------:R-:W-:Y:S02]  /*0d30*/  IADD3 R35, PT, PT, R41, 0x1, RZ ;  /* 0x0000000129237810 */ /* 0x000fe40007ffe0ff */
[C---:B------:R-:W-:Y:S02]  /*0d40*/  IADD3 R27, PT, PT, R43.reuse, 0x3, RZ ;  /* 0x000000032b1b7810 */ /* 0x040fe40007ffe0ff */
[C---:B------:R-:W-:Y:S02]  /*0d50*/  IADD3 R45, PT, PT, R43.reuse, 0x4, RZ ;  /* 0x000000042b2d7810 */ /* 0x040fe40007ffe0ff */
[----:B------:R-:W-:Y:S02]  /*0d60*/  IADD3 R25, PT, PT, R43, 0x2, RZ ;  /* 0x000000022b197810 */ /* 0x000fe40007ffe0ff */
[----:B------:R-:W-:Y:S01]  /*0d70*/  IADD3 R39, PT, PT, R41, 0x2, RZ ;  /* 0x0000000229277810 */ /* 0x000fe20007ffe0ff */
[----:B0-----:R-:W-:-:S04]  /*0d80*/  IMAD.WIDE.U32 R30, R43, 0x4, R20 ;  /* 0x000000042b1e7825 */ /* 0x001fc800078e0014 */
[----:B------:R-:W-:Y:S01]  /*0d90*/  IMAD.WIDE.U32 R22, R23, 0x4, R20 ;  /* 0x0000000417167825 */ /* 0x000fe200078e0014 */
[----:B------:R0:W2:Y:S03]  /*0da0*/  LDG.E R37, desc[UR8][R30.64] ;  /* 0x000000081e257981 */ /* 0x0000a6000c1e1900 */
[--C-:B-1----:R-:W-:Y:S01]  /*0db0*/  IMAD.WIDE.U32 R32, R41, 0x4, R18.reuse ;  /* 0x0000000429207825 */ /* 0x102fe200078e0012 */
[----:B------:R1:W3:Y:S03]  /*0dc0*/  LDG.E R29, desc[UR8][R22.64] ;  /* 0x00000008161d7981 */ /* 0x0002e6000c1e1900 */
[----:B------:R-:W-:Y:S01]  /*0dd0*/  IMAD.WIDE.U32 R34, R35, 0x4, R18 ;  /* 0x0000000423227825 */ /* 0x000fe200078e0012 */
[----:B------:R-:W2:Y:S01]  /*0de0*/  LDG.E R38, desc[UR8][R32.64] ;  /* 0x0000000820267981 */ /* 0x000ea2000c1e1900 */
[----:B------:R-:W-:-:S02]  /*0df0*/  IADD3 R40, PT, PT, R43, 0x5, RZ ;  /* 0x000000052b287810 */ /* 0x000fc40007ffe0ff */
[--C-:B------:R-:W-:Y:S01]  /*0e00*/  IMAD.WIDE.U32 R26, R27, 0x4, R20.reuse ;  /* 0x000000041b1a7825 */ /* 0x100fe200078e0014 */
[----:B------:R-:W3:Y:S03]  /*0e10*/  LDG.E R36, desc[UR8][R34.64] ;  /* 0x0000000822247981 */ /* 0x000ee6000c1e1900 */
[--C-:B0-----:R-:W-:Y:S01]  /*0e20*/  IMAD.WIDE.U32 R30, R45, 0x4, R20.reuse ;  /* 0x000000042d1e7825 */ /* 0x101fe200078e0014 */
[----:B------:R-:W-:Y:S01]  /*0e30*/  IADD3 R45, PT, PT, R41, 0x3, RZ ;  /* 0x00000003292d7810 */ /* 0x000fe20007ffe0ff */
[----:B------:R0:W4:Y:S02]  /*0e40*/  LDG.E R3, desc[UR8][R26.64] ;  /* 0x000000081a037981 */ /* 0x000124000c1e1900 */
[----:B------:R-:W-:Y:S01]  /*0e50*/  IMAD.WIDE.U32 R24, R25, 0x4, R20 ;  /* 0x0000000419187825 */ /* 0x000fe200078e0014 */
[----:B------:R-:W-:-:S03]  /*0e60*/  IADD3 R42, PT, PT, R41, 0x4, RZ ;  /* 0x00000004292a7810 */ /* 0x000fc60007ffe0ff */
[--C-:B-1----:R-:W-:Y:S01]  /*0e70*/  IMAD.WIDE.U32 R22, R39, 0x4, R18.reuse ;  /* 0x0000000427167825 */ /* 0x102fe200078e0012 */
[----:B------:R1:W5:Y:S03]  /*0e80*/  LDG.E R17, desc[UR8][R24.64] ;  /* 0x0000000818117981 */ /* 0x000366000c1e1900 */
[--C-:B0-----:R-:W-:Y:S01]  /*0e90*/  IMAD.WIDE.U32 R26, R45, 0x4, R18.reuse ;  /* 0x000000042d1a7825 */ /* 0x101fe200078e0012 */
[----:B------:R-:W-:Y:S01]  /*0ea0*/  IADD3 R35, PT, PT, R41, 0x5, RZ ;  /* 0x0000000529237810 */ /* 0x000fe20007ffe0ff */
[----:B------:R0:W4:Y:S02]  /*0eb0*/  LDG.E R39, desc[UR8][R30.64] ;  /* 0x000000081e277981 */ /* 0x000124000c1e1900 */
[----:B------:R-:W-:-:S04]  /*0ec0*/  IMAD.WIDE.U32 R32, R42, 0x4, R18 ;  /* 0x000000042a207825 */ /* 0x000fc800078e0012 */
[----:B-1----:R-:W-:Y:S01]  /*0ed0*/  IMAD.WIDE.U32 R24, R40, 0x4, R20 ;  /* 0x0000000428187825 */ /* 0x002fe200078e0014 */
[----:B------:R-:W4:Y:S04]  /*0ee0*/  LDG.E R26, desc[UR8][R26.64] ;  /* 0x000000081a1a7981 */ /* 0x000f28000c1e1900 */
[----:B------:R1:W5:Y:S01]  /*0ef0*/  LDG.E R40, desc[UR8][R22.64] ;  /* 0x0000000816287981 */ /* 0x000362000c1e1900 */
[----:B------:R-:W-:Y:S01]  /*0f00*/  IADD3 R45, PT, PT, R43, 0x6, RZ ;  /* 0x000000062b2d7810 */ /* 0x000fe20007ffe0ff */
[----:B------:R-:W-:Y:S01]  /*0f10*/  IMAD.WIDE.U32 R34, R35, 0x4, R18 ;  /* 0x0000000423227825 */ /* 0x000fe200078e0012 */
[----:B------:R-:W-:Y:S01]  /*0f20*/  IADD3 R42, PT, PT, R41, 0x6, RZ ;  /* 0x00000006292a7810 */ /* 0x000fe20007ffe0ff */
[----:B------:R-:W4:Y:S01]  /*0f30*/  LDG.E R32, desc[UR8][R32.64] ;  /* 0x0000000820207981 */ /* 0x000f22000c1e1900 */
[----:B------:R-:W-:Y:S01]  /*0f40*/  IADD3 R43, PT, PT, R43, 0x7, RZ ;  /* 0x000000072b2b7810 */ /* 0x000fe20007ffe0ff */
[----:B0-----:R-:W-:Y:S01]  /*0f50*/  IMAD.WIDE.U32 R30, R45, 0x4, R20 ;  /* 0x000000042d1e7825 */ /* 0x001fe200078e0014 */
[----:B------:R-:W-:Y:S01]  /*0f60*/  IADD3 R41, PT, PT, R41, 0x7, RZ ;  /* 0x0000000729297810 */ /* 0x000fe20007ffe0ff */
[----:B------:R-:W4:Y:S02]  /*0f70*/  LDG.E R24, desc[UR8][R24.64] ;  /* 0x0000000818187981 */ /* 0x000f24000c1e1900 */
[----:B-1----:R-:W-:-:S02]  /*0f80*/  IMAD.WIDE.U32 R22, R42, 0x4, R18 ;  /* 0x000000042a167825 */ /* 0x002fc400078e0012 */
[----:B------:R-:W4:Y:S02]  /*0f90*/  LDG.E R35, desc[UR8][R34.64] ;  /* 0x0000000822237981 */ /* 0x000f24000c1e1900 */
[----:B------:R-:W-:Y:S02]  /*0fa0*/  IMAD.WIDE.U32 R20, R43, 0x4, R20 ;  /* 0x000000042b147825 */ /* 0x000fe400078e0014 */
[----:B------:R-:W4:Y:S02]  /*0fb0*/  LDG.E R30, desc[UR8][R30.64] ;  /* 0x000000081e1e7981 */ /* 0x000f24000c1e1900 */
[----:B------:R-:W-:Y:S02]  /*0fc0*/  IMAD.WIDE.U32 R18, R41, 0x4, R18 ;  /* 0x0000000429127825 */ /* 0x000fe400078e0012 */
[----:B------:R-:W4:Y:S04]  /*0fd0*/  LDG.E R22, desc[UR8][R22.64] ;  /* 0x0000000816167981 */ /* 0x000f28000c1e1900 */
[----:B------:R-:W4:Y:S04]  /*0fe0*/  LDG.E R21, desc[UR8][R20.64] ;  /* 0x0000000814157981 */ /* 0x000f28000c1e1900 */
[----:B------:R-:W4:Y:S01]  /*0ff0*/  LDG.E R18, desc[UR8][R18.64] ;  /* 0x0000000812127981 */ /* 0x000f22000c1e1900 */
[----:B------:R-:W-:Y:S01]  /*1000*/  IADD3 R16, PT, PT, R16, 0x8, RZ ;  /* 0x0000000810107810 */ /* 0x000fe20007ffe0ff */
[----:B--2---:R-:W-:-:S04]  /*1010*/  FFMA R38, R37, R38, R28 ;  /* 0x0000002625267223 */ /* 0x004fc8000000001c */
[----:B---3--:R-:W-:-:S04]  /*1020*/  FFMA R36, R29, R36, R38 ;  /* 0x000000241d247223 */ /* 0x008fc80000000026 */
[----:B-----5:R-:W-:-:S04]  /*1030*/  FFMA R36, R17, R40, R36 ;  /* 0x0000002811247223 */ /* 0x020fc80000000024 */
[----:B----4-:R-:W-:-:S04]  /*1040*/  FFMA R26, R3, R26, R36 ;  /* 0x0000001a031a7223 */ /* 0x010fc80000000024 */
[----:B------:R-:W-:-:S04]  /*1050*/  FFMA R39, R39, R32, R26 ;  /* 0x0000002027277223 */ /* 0x000fc8000000001a */
[----:B------:R-:W-:-:S04]  /*1060*/  FFMA R35, R24, R35, R39 ;  /* 0x0000002318237223 */ /* 0x000fc80000000027 */
[----:B------:R-:W-:-:S04]  /*1070*/  FFMA R30, R30, R22, R35 ;  /* 0x000000161e1e7223 */ /* 0x000fc80000000023 */
[----:B------:R-:W-:-:S07]  /*1080*/  FFMA R28, R21, R18, R30 ;  /* 0x00000012151c7223 */ /* 0x000fce000000001e */
.L_x_4:
[----:B------:R-:W-:Y:S05]  /*1090*/  @!P3 BRA `(.L_x_3) ;  /* 0x0000000000f8b947 */ /* 0x000fea0003800000 */
[----:B------:R-:W-:Y:S02]  /*10a0*/  IADD3 R3, PT, PT, R5, -0x1, RZ ;  /* 0xffffffff05037810 */ /* 0x000fe40007ffe0ff */
[----:B------:R-:W-:Y:S02]  /*10b0*/  ISETP.NE.AND P3, PT, R7, RZ, PT ;  /* 0x000000ff0700720c */ /* 0x000fe40003f65270 */
[----:B------:R-:W-:-:S13]  /*10c0*/  ISETP.GE.U32.AND P2, PT, R3, 0x3, PT ;  /* 0x000000030300780c */ /* 0x000fda0003f46070 */
[----:B------:R-:W-:Y:S05]  /*10d0*/  @!P2 BRA `(.L_x_5) ;  /* 0x00000000007ca947 */ /* 0x000fea0003800000 */
[----:B------:R-:W0:Y:S01]  /*10e0*/  LDC.64 R20, c[0x0][0x3b0] ;  /* 0x0000ec00ff147b82 */ /* 0x000e220000000a00 */
[----:B------:R-:W-:Y:S01]  /*10f0*/  IMAD R17, R14, R13, R16 ;  /* 0x0000000d0e117224 */ /* 0x000fe200078e0210 */
[----:B------:R-:W-:-:S04]  /*1100*/  IADD3 R3, PT, PT, R15, R16, RZ ;  /* 0x000000100f037210 */ /* 0x000fc80007ffe0ff */
[----:B------:R-:W-:Y:S02]  /*1110*/  IADD3 R33, PT, PT, R3, 0x1, RZ ;  /* 0x0000000103217810 */ /* 0x000fe40007ffe0ff */
[----:B------:R-:W1:Y:S01]  /*1120*/  LDC.64 R18, c[0x0][0x3b8] ;  /* 0x0000ee00ff127b82 */ /* 0x000e620000000a00 */
[----:B------:R-:W-:Y:S02]  /*1130*/  IADD3 R31, PT, PT, R17, 0x1, RZ ;  /* 0x00000001111f7810 */ /* 0x000fe40007ffe0ff */
[----:B------:R-:W-:Y:S02]  /*1140*/  IADD3 R25, PT, PT, R3, 0x2, RZ ;  /* 0x0000000203197810 */ /* 0x000fe40007ffe0ff */
[----:B------:R-:W-:Y:S01]  /*1150*/  IADD3 R23, PT, PT, R17, 0x2, RZ ;  /* 0x0000000211177810 */ /* 0x000fe20007ffe0ff */
[C---:B0-----:R-:W-:Y:S01]  /*1160*/  IMAD.WIDE.U32 R34, R3.reuse, 0x4, R20 ;  /* 0x0000000403227825 */ /* 0x041fe200078e0014 */
[----:B------:R-:W-:-:S03]  /*1170*/  IADD3 R3, PT, PT, R3, 0x3, RZ ;  /* 0x0000000303037810 */ /* 0x000fc60007ffe0ff */
[----:B------:R-:W-:Y:S02]  /*1180*/  IMAD.WIDE.U32 R32, R33, 0x4, R20 ;  /* 0x0000000421207825 */ /* 0x000fe400078e0014 */
[----:B------:R-:W2:Y:S02]  /*1190*/  LDG.E R35, desc[UR8][R34.64] ;  /* 0x0000000822237981 */ /* 0x000ea4000c1e1900 */
[C-C-:B-1----:R-:W-:Y:S01]  /*11a0*/  IMAD.WIDE.U32 R26, R17.reuse, 0x4, R18.reuse ;  /* 0x00000004111a7825 */ /* 0x142fe200078e0012 */
[----:B------:R-:W-:Y:S01]  /*11b0*/  IADD3 R17, PT, PT, R17, 0x3, RZ ;  /* 0x0000000311117810 */ /* 0x000fe20007ffe0ff */
[----:B------:R-:W3:Y:S02]  /*11c0*/  LDG.E R32, desc[UR8][R32.64] ;  /* 0x0000000820207981 */ /* 0x000ee4000c1e1900 */
[----:B------:R-:W-:Y:S02]  /*11d0*/  IMAD.WIDE.U32 R30, R31, 0x4, R18 ;  /* 0x000000041f1e7825 */ /* 0x000fe400078e0012 */
[----:B------:R-:W2:Y:S02]  /*11e0*/  LDG.E R26, desc[UR8][R26.64] ;  /* 0x000000081a1a7981 */ /* 0x000ea4000c1e1900 */
[----:B------:R-:W-:-:S02]  /*11f0*/  IMAD.WIDE.U32 R24, R25, 0x4, R20 ;  /* 0x0000000419187825 */ /* 0x000fc400078e0014 */
[----:B------:R-:W3:Y:S02]  /*1200*/  LDG.E R30, desc[UR8][R30.64] ;  /* 0x000000081e1e7981 */ /* 0x000ee4000c1e1900 */
[----:B------:R-:W-:Y:S02]  /*1210*/  IMAD.WIDE.U32 R22, R23, 0x4, R18 ;  /* 0x0000000417167825 */ /* 0x000fe400078e0012 */
[----:B------:R-:W4:Y:S02]  /*1220*/  LDG.E R25, desc[UR8][R24.64] ;  /* 0x0000000818197981 */ /* 0x000f24000c1e1900 */
[----:B------:R-:W-:Y:S02]  /*1230*/  IMAD.WIDE.U32 R20, R3, 0x4, R20 ;  /* 0x0000000403147825 */ /* 0x000fe400078e0014 */
[----:B------:R-:W4:Y:S02]  /*1240*/  LDG.E R22, desc[UR8][R22.64] ;  /* 0x0000000816167981 */ /* 0x000f24000c1e1900 */
[----:B------:R-:W-:-:S02]  /*1250*/  IMAD.WIDE.U32 R18, R17, 0x4, R18 ;  /* 0x0000000411127825 */ /* 0x000fc400078e0012 */
[----:B------:R-:W5:Y:S04]  /*1260*/  LDG.E R21, desc[UR8][R20.64] ;  /* 0x0000000814157981 */ /* 0x000f68000c1e1900 */
[----:B------:R-:W5:Y:S01]  /*1270*/  LDG.E R18, desc[UR8][R18.64] ;  /* 0x0000000812127981 */ /* 0x000f62000c1e1900 */
[----:B------:R-:W-:Y:S01]  /*1280*/  IADD3 R16, PT, PT, R16, 0x4, RZ ;  /* 0x0000000410107810 */ /* 0x000fe20007ffe0ff */
[----:B--2---:R-:W-:-:S04]  /*1290*/  FFMA R35, R35, R26, R28 ;  /* 0x0000001a23237223 */ /* 0x004fc8000000001c */
[----:B---3--:R-:W-:-:S04]  /*12a0*/  FFMA R32, R32, R30, R35 ;  /* 0x0000001e20207223 */ /* 0x008fc80000000023 */
[----:B----4-:R-:W-:-:S04]  /*12b0*/  FFMA R32, R25, R22, R32 ;  /* 0x0000001619207223 */ /* 0x010fc80000000020 */
[----:B-----5:R-:W-:-:S07]  /*12c0*/  FFMA R28, R21, R18, R32 ;  /* 0x00000012151c7223 */ /* 0x020fce0000000020 */
.L_x_5:
[----:B------:R-:W-:Y:S05]  /*12d0*/  @!P3 BRA `(.L_x_3) ;  /* 0x000000000068b947 */ /* 0x000fea0003800000 */
[----:B------:R-:W0:Y:S01]  /*12e0*/  LDC.64 R20, c[0x0][0x3b0] ;  /* 0x0000ec00ff147b82 */ /* 0x000e220000000a00 */
[----:B------:R-:W-:Y:S01]  /*12f0*/  IADD3 R3, PT, PT, R15, R16, RZ ;  /* 0x000000100f037210 */ /* 0x000fe20007ffe0ff */
[----:B------:R-:W-:-:S06]  /*1300*/  IMAD R13, R14, R13, R16 ;  /* 0x0000000d0e0d7224 */ /* 0x000fcc00078e0210 */
[----:B------:R-:W1:Y:S01]  /*1310*/  LDC.64 R18, c[0x0][0x3b8] ;  /* 0x0000ee00ff127b82 */ /* 0x000e620000000a00 */
[----:B0-----:R-:W-:-:S06]  /*1320*/  IMAD.WIDE.U32 R14, R3, 0x4, R20 ;  /* 0x00000004030e7825 */ /* 0x001fcc00078e0014 */
[----:B------:R-:W2:Y:S01]  /*1330*/  LDG.E R15, desc[UR8][R14.64] ;  /* 0x000000080e0f7981 */ /* 0x000ea2000c1e1900 */
[----:B-1----:R-:W-:-:S06]  /*1340*/  IMAD.WIDE.U32 R16, R13, 0x4, R18 ;  /* 0x000000040d107825 */ /* 0x002fcc00078e0012 */
[----:B------:R-:W2:Y:S01]  /*1350*/  LDG.E R16, desc[UR8][R16.64] ;  /* 0x0000000810107981 */ /* 0x000ea2000c1e1900 */
[----:B------:R-:W-:Y:S01]  /*1360*/  ISETP.NE.AND P2, PT, R7, 0x1, PT ;  /* 0x000000010700780c */ /* 0x000fe20003f45270 */
[----:B--2---:R-:W-:-:S12]  /*1370*/  FFMA R28, R15, R16, R28 ;  /* 0x000000100f1c7223 */ /* 0x004fd8000000001c */
[----:B------:R-:W-:Y:S05]  /*1380*/  @!P2 BRA `(.L_x_3) ;  /* 0x00000000003ca947 */ /* 0x000fea0003800000 */
[----:B------:R-:W-:Y:S02]  /*1390*/  ISETP.NE.AND P2, PT, R7, 0x2, PT ;  /* 0x000000020700780c */ /* 0x000fe40003f45270 */
[----:B------:R-:W-:Y:S02]  /*13a0*/  IADD3 R15, PT, PT, R3, 0x1, RZ ;  /* 0x00000001030f7810 */ /* 0x000fe40007ffe0ff */
[----:B------:R-:W-:-:S03]  /*13b0*/  IADD3 R17, PT, PT, R13, 0x1, RZ ;  /* 0x000000010d117810 */ /* 0x000fc60007ffe0ff */
[----:B------:R-:W-:-:S04]  /*13c0*/  IMAD.WIDE.U32 R14, R15, 0x4, R20 ;  /* 0x000000040f0e7825 */ /* 0x000fc800078e0014 */
[----:B------:R-:W-:Y:S02]  /*13d0*/  IMAD.WIDE.U32 R16, R17, 0x4, R18 ;  /* 0x0000000411107825 */ /* 0x000fe400078e0012 */
[----:B------:R-:W-:Y:S01]  /*13e0*/  @P2 IADD3 R3, PT, PT, R3, 0x2, RZ ;  /* 0x0000000203032810 */ /* 0x000fe20007ffe0ff */
[----:B------:R-:W2:Y:S01]  /*13f0*/  LDG.E R15, desc[UR8][R14.64] ;  /* 0x000000080e0f7981 */ /* 0x000ea2000c1e1900 */
[----:B------:R-:W-:-:S03]  /*1400*/  @P2 IADD3 R13, PT, PT, R13, 0x2, RZ ;  /* 0x000000020d0d2810 */ /* 0x000fc60007ffe0ff */
[----:B------:R-:W-:Y:S01]  /*1410*/  @P2 IMAD.WIDE.U32 R20, R3, 0x4, R20 ;  /* 0x0000000403142825 */ /* 0x000fe200078e0014 */
[----:B------:R-:W2:Y:S03]  /*1420*/  LDG.E R16, desc[UR8][R16.64] ;  /* 0x0000000810107981 */ /* 0x000ea6000c1e1900 */
[----:B------:R-:W-:Y:S02]  /*1430*/  @P2 IMAD.WIDE.U32 R18, R13, 0x4, R18 ;  /* 0x000000040d122825 */ /* 0x000fe400078e0012 */
[----:B------:R-:W3:Y:S04]  /*1440*/  @P2 LDG.E R21, desc[UR8][R20.64] ;  /* 0x0000000814152981 */ /* 0x000ee8000c1e1900 */
[----:B------:R-:W3:Y:S01]  /*1450*/  @P2 LDG.E R18, desc[UR8][R18.64] ;  /* 0x0000000812122981 */ /* 0x000ee2000c1e1900 */
[----:B--2---:R-:W-:-:S04]  /*1460*/  FFMA R28, R15, R16, R28 ;  /* 0x000000100f1c7223 */ /* 0x004fc8000000001c */
[----:B---3--:R-:W-:-:S07]  /*1470*/  @P2 FFMA R28, R21, R18, R28 ;  /* 0x00000012151c2223 */ /* 0x008fce000000001c */
.L_x_3:
[----:B------:R-:W-:Y:S05]  /*1480*/  @P1 BRA `(.L_x_6) ;  /* 0xffffffec00ec1947 */ /* 0x000fea000383ffff */
[----:B------:R-:W-:Y:S05]  /*1490*/  @P0 BRA `(.L_x_7) ;  /* 0xffffffec00c00947 */ /* 0x000fea000383ffff */
.L_x_0:
[----:B------:R-:W0:Y:S01]  /*14a0*/  LDCU UR4, c[0x0][0x388] ;  /* 0x00007100ff0477ac */ /* 0x000e220008000800 */
[----:B------:R-:W1:Y:S01]  /*14b0*/  LDC R3, c[0x0][0x3a4] ;  /* 0x0000e900ff037b82 */ /* 0x000e620000000800 */
[----:B------:R-:W2:Y:S07]  /*14c0*/  LDCU UR7, c[0x0][0x3a8] ;  /* 0x00007500ff0777ac */ /* 0x000eae0008000800 */
[----:B------:R-:W3:Y:S01]  /*14d0*/  LDC.64 R4, c[0x0][0x3c0] ;  /* 0x0000f000ff047b82 */ /* 0x000ee20000000a00 */
[----:B0-----:R-:W-:-:S06]  /*14e0*/  UIMAD UR4, UR5, UR4, UR6 ;  /* 0x00000004050472a4 */ /* 0x001fcc000f8e0206 */
[----:B-1----:R-:W-:-:S04]  /*14f0*/  IMAD R3, R3, UR4, R0 ;  /* 0x0000000403037c24 */ /* 0x002fc8000f8e0200 */
[----:B--2---:R-:W-:-:S04]  /*1500*/  IMAD R3, R3, UR7, R2 ;  /* 0x0000000703037c24 */ /* 0x004fc8000f8e0202 */
[----:B---3--:R-:W-:-:S05]  /*1510*/  IMAD.WIDE.U32 R2, R3, 0x4, R4 ;  /* 0x0000000403027825 */ /* 0x008fca00078e0004 */
[----:B------:R-:W-:Y:S01]  /*1520*/  STG.E desc[UR8][R2.64], R28 ;  /* 0x0000001c02007986 */ /* 0x000fe2000c101908 */
[----:B------:R-:W-:Y:S05]  /*1530*/  EXIT ;  /* 0x000000000000794d */ /* 0x000fea0003800000 */
.L_x_8:
[----:B------:R-:W-:-:S00]  /*1540*/  BRA `(.L_x_8) ;  /* 0xfffffffc00fc7947 */ /* 0x000fc0000383ffff */
[----:B------:R-:W-:-:S00]  /*1550*/  NOP ;  /* 0x0000000000007918 */ /* 0x000fc00000000000 */
        /* <DEDUP_REMOVED lines=10> */
.L_x_9:


//--------------------- .nv.shared.reserved.0     --------------------------
	.section	.nv.shared.reserved.0,"aw",@nobits
	.weak		__nv_reservedSMEM_offset_0_alias
	.size		__nv_reservedSMEM_offset_0_alias, 0, 64
	.other		__nv_reservedSMEM_offset_0_alias,@"STO_CUDA_RESERVED_SHARED STV_DEFAULT"
__nv_reservedSMEM_offset_0_alias:
	.zero		0
	.zero		64


//--------------------- .nv.constant0._Z3cnniiiiiiiiiiiPfS_S_ --------------------------
	.section	.nv.constant0._Z3cnniiiiiiiiiiiPfS_S_,"a",@progbits
	.sectionflags	@""
	.align	4
.nv.constant0._Z3cnniiiiiiiiiiiPfS_S_:
	.zero		968


//--------------------- SYMBOLS --------------------------

	.type		.nv.reservedSmem.offset0,@object
	.size		.nv.reservedSmem.offset0,0x4
